//
// Generated by NVIDIA NVVM Compiler
//
// Compiler Build ID: CL-36424714
// Cuda compilation tools, release 13.0, V13.0.88
// Based on NVVM 20.0.0
//

.version 9.0
.target sm_100
.address_size 64

	// .globl	ad_series_f32

.visible .entry ad_series_f32(
	.param .u64 .ptr .align 1 ad_series_f32_param_0,
	.param .u64 .ptr .align 1 ad_series_f32_param_1,
	.param .u64 .ptr .align 1 ad_series_f32_param_2,
	.param .u64 .ptr .align 1 ad_series_f32_param_3,
	.param .u32 ad_series_f32_param_4,
	.param .u32 ad_series_f32_param_5,
	.param .u64 .ptr .align 1 ad_series_f32_param_6
)
{
	.reg .pred 	%p<17>;
	.reg .b32 	%r<23>;
	.reg .b32 	%f<36>;
	.reg .b64 	%rd<69>;
	.reg .b64 	%fd<93>;

	ld.param.u64 	%rd27, [ad_series_f32_param_0];
	ld.param.u64 	%rd28, [ad_series_f32_param_1];
	ld.param.u64 	%rd29, [ad_series_f32_param_2];
	ld.param.u64 	%rd31, [ad_series_f32_param_3];
	ld.param.u32 	%r10, [ad_series_f32_param_4];
	ld.param.u32 	%r11, [ad_series_f32_param_5];
	ld.param.u64 	%rd30, [ad_series_f32_param_6];
	cvta.to.global.u64 	%rd1, %rd30;
	cvta.to.global.u64 	%rd2, %rd31;
	cvta.to.global.u64 	%rd3, %rd29;
	mov.u32 	%r12, %ctaid.x;
	mov.u32 	%r13, %ntid.x;
	mov.u32 	%r14, %tid.x;
	mad.lo.s32 	%r1, %r12, %r13, %r14;
	setp.ge.s32 	%p1, %r1, %r11;
	setp.lt.s32 	%p2, %r10, 1;
	or.pred  	%p3, %p2, %p1;
	@%p3 bra 	$L__BB0_23;
	cvta.to.global.u64 	%rd4, %rd27;
	cvta.to.global.u64 	%rd5, %rd28;
	mul.lo.s32 	%r16, %r10, %r1;
	cvt.s64.s32 	%rd6, %r16;
	add.s32 	%r17, %r10, -1;
	setp.lt.u32 	%p4, %r17, 3;
	mov.f64 	%fd84, 0d0000000000000000;
	mov.b32 	%r22, 0;
	@%p4 bra 	$L__BB0_12;
	and.b32  	%r22, %r10, 2147483644;
	neg.s32 	%r20, %r22;
	shl.b64 	%rd32, %rd6, 2;
	add.s64 	%rd33, %rd32, 8;
	add.s64 	%rd68, %rd4, %rd33;
	add.s64 	%rd67, %rd5, %rd33;
	add.s64 	%rd66, %rd2, %rd33;
	add.s64 	%rd65, %rd1, %rd33;
	add.s64 	%rd64, %rd3, %rd33;
	mov.f64 	%fd84, 0d0000000000000000;
$L__BB0_3:
	.pragma "nounroll";
	ld.global.nc.f32 	%f1, [%rd68+-8];
	cvt.f64.f32 	%fd2, %f1;
	ld.global.nc.f32 	%f2, [%rd67+-8];
	cvt.f64.f32 	%fd3, %f2;
	sub.f64 	%fd4, %fd2, %fd3;
	setp.eq.f64 	%p5, %fd4, 0d0000000000000000;
	@%p5 bra 	$L__BB0_5;
	ld.global.nc.f32 	%f3, [%rd64+-8];
	cvt.f64.f32 	%fd41, %f3;
	add.f64 	%fd42, %fd41, %fd41;
	sub.f64 	%fd43, %fd42, %fd2;
	sub.f64 	%fd44, %fd43, %fd3;
	div.rn.f64 	%fd45, %fd44, %fd4;
	ld.global.nc.f32 	%f4, [%rd66+-8];
	cvt.f64.f32 	%fd46, %f4;
	fma.rn.f64 	%fd84, %fd45, %fd46, %fd84;
$L__BB0_5:
	cvt.rn.f32.f64 	%f5, %fd84;
	st.global.f32 	[%rd65+-8], %f5;
	ld.global.nc.f32 	%f6, [%rd68+-4];
	cvt.f64.f32 	%fd7, %f6;
	ld.global.nc.f32 	%f7, [%rd67+-4];
	cvt.f64.f32 	%fd8, %f7;
	sub.f64 	%fd9, %fd7, %fd8;
	setp.eq.f64 	%p6, %fd9, 0d0000000000000000;
	@%p6 bra 	$L__BB0_7;
	ld.global.nc.f32 	%f8, [%rd64+-4];
	cvt.f64.f32 	%fd47, %f8;
	add.f64 	%fd48, %fd47, %fd47;
	sub.f64 	%fd49, %fd48, %fd7;
	sub.f64 	%fd50, %fd49, %fd8;
	div.rn.f64 	%fd51, %fd50, %fd9;
	ld.global.nc.f32 	%f9, [%rd66+-4];
	cvt.f64.f32 	%fd52, %f9;
	fma.rn.f64 	%fd84, %fd51, %fd52, %fd84;
$L__BB0_7:
	cvt.rn.f32.f64 	%f10, %fd84;
	st.global.f32 	[%rd65+-4], %f10;
	ld.global.nc.f32 	%f11, [%rd68];
	cvt.f64.f32 	%fd12, %f11;
	ld.global.nc.f32 	%f12, [%rd67];
	cvt.f64.f32 	%fd13, %f12;
	sub.f64 	%fd14, %fd12, %fd13;
	setp.eq.f64 	%p7, %fd14, 0d0000000000000000;
	@%p7 bra 	$L__BB0_9;
	ld.global.nc.f32 	%f13, [%rd64];
	cvt.f64.f32 	%fd53, %f13;
	add.f64 	%fd54, %fd53, %fd53;
	sub.f64 	%fd55, %fd54, %fd12;
	sub.f64 	%fd56, %fd55, %fd13;
	div.rn.f64 	%fd57, %fd56, %fd14;
	ld.global.nc.f32 	%f14, [%rd66];
	cvt.f64.f32 	%fd58, %f14;
	fma.rn.f64 	%fd84, %fd57, %fd58, %fd84;
$L__BB0_9:
	cvt.rn.f32.f64 	%f15, %fd84;
	st.global.f32 	[%rd65], %f15;
	ld.global.nc.f32 	%f16, [%rd68+4];
	cvt.f64.f32 	%fd17, %f16;
	ld.global.nc.f32 	%f17, [%rd67+4];
	cvt.f64.f32 	%fd18, %f17;
	sub.f64 	%fd19, %fd17, %fd18;
	setp.eq.f64 	%p8, %fd19, 0d0000000000000000;
	@%p8 bra 	$L__BB0_11;
	ld.global.nc.f32 	%f18, [%rd64+4];
	cvt.f64.f32 	%fd59, %f18;
	add.f64 	%fd60, %fd59, %fd59;
	sub.f64 	%fd61, %fd60, %fd17;
	sub.f64 	%fd62, %fd61, %fd18;
	div.rn.f64 	%fd63, %fd62, %fd19;
	ld.global.nc.f32 	%f19, [%rd66+4];
	cvt.f64.f32 	%fd64, %f19;
	fma.rn.f64 	%fd84, %fd63, %fd64, %fd84;
$L__BB0_11:
	cvt.rn.f32.f64 	%f20, %fd84;
	st.global.f32 	[%rd65+4], %f20;
	add.s32 	%r20, %r20, 4;
	add.s64 	%rd68, %rd68, 16;
	add.s64 	%rd67, %rd67, 16;
	add.s64 	%rd66, %rd66, 16;
	add.s64 	%rd65, %rd65, 16;
	add.s64 	%rd64, %rd64, 16;
	setp.ne.s32 	%p9, %r20, 0;
	@%p9 bra 	$L__BB0_3;
$L__BB0_12:
	and.b32  	%r7, %r10, 3;
	setp.eq.s32 	%p10, %r7, 0;
	@%p10 bra 	$L__BB0_23;
	setp.eq.s32 	%p11, %r7, 1;
	@%p11 bra 	$L__BB0_19;
	cvt.u64.u32 	%rd34, %r22;
	add.s64 	%rd22, %rd34, %rd6;
	shl.b64 	%rd35, %rd22, 2;
	add.s64 	%rd23, %rd4, %rd35;
	ld.global.nc.f32 	%f21, [%rd23];
	cvt.f64.f32 	%fd23, %f21;
	add.s64 	%rd24, %rd5, %rd35;
	ld.global.nc.f32 	%f22, [%rd24];
	cvt.f64.f32 	%fd24, %f22;
	sub.f64 	%fd25, %fd23, %fd24;
	setp.eq.f64 	%p12, %fd25, 0d0000000000000000;
	@%p12 bra 	$L__BB0_16;
	ld.param.u64 	%rd59, [ad_series_f32_param_2];
	cvta.to.global.u64 	%rd36, %rd59;
	add.s64 	%rd38, %rd36, %rd35;
	ld.global.nc.f32 	%f23, [%rd38];
	cvt.f64.f32 	%fd65, %f23;
	add.f64 	%fd66, %fd65, %fd65;
	sub.f64 	%fd67, %fd66, %fd23;
	sub.f64 	%fd68, %fd67, %fd24;
	div.rn.f64 	%fd69, %fd68, %fd25;
	add.s64 	%rd39, %rd2, %rd35;
	ld.global.nc.f32 	%f24, [%rd39];
	cvt.f64.f32 	%fd70, %f24;
	fma.rn.f64 	%fd84, %fd69, %fd70, %fd84;
$L__BB0_16:
	ld.param.u64 	%rd62, [ad_series_f32_param_6];
	cvt.rn.f32.f64 	%f25, %fd84;
	cvta.to.global.u64 	%rd40, %rd62;
	add.s64 	%rd25, %rd40, %rd35;
	st.global.f32 	[%rd25], %f25;
	ld.global.nc.f32 	%f26, [%rd23+4];
	cvt.f64.f32 	%fd28, %f26;
	ld.global.nc.f32 	%f27, [%rd24+4];
	cvt.f64.f32 	%fd29, %f27;
	sub.f64 	%fd30, %fd28, %fd29;
	setp.eq.f64 	%p13, %fd30, 0d0000000000000000;
	@%p13 bra 	$L__BB0_18;
	ld.param.u64 	%rd60, [ad_series_f32_param_2];
	cvt.u64.u32 	%rd42, %r22;
	add.s64 	%rd43, %rd42, %rd6;
	cvta.to.global.u64 	%rd44, %rd60;
	shl.b64 	%rd45, %rd43, 2;
	add.s64 	%rd46, %rd44, %rd45;
	ld.global.nc.f32 	%f28, [%rd46+4];
	cvt.f64.f32 	%fd71, %f28;
	add.f64 	%fd72, %fd71, %fd71;
	sub.f64 	%fd73, %fd72, %fd28;
	sub.f64 	%fd74, %fd73, %fd29;
	div.rn.f64 	%fd75, %fd74, %fd30;
	add.s64 	%rd47, %rd2, %rd45;
	ld.global.nc.f32 	%f29, [%rd47+4];
	cvt.f64.f32 	%fd76, %f29;
	fma.rn.f64 	%fd84, %fd75, %fd76, %fd84;
$L__BB0_18:
	cvt.rn.f32.f64 	%f30, %fd84;
	st.global.f32 	[%rd25+4], %f30;
	add.s32 	%r22, %r22, 2;
$L__BB0_19:
	and.b32  	%r19, %r10, 1;
	setp.eq.b32 	%p14, %r19, 1;
	not.pred 	%p15, %p14;
	@%p15 bra 	$L__BB0_23;
	cvt.u64.u32 	%rd48, %r22;
	add.s64 	%rd26, %rd48, %rd6;
	shl.b64 	%rd49, %rd26, 2;
	add.s64 	%rd50, %rd4, %rd49;
	ld.global.nc.f32 	%f31, [%rd50];
	cvt.f64.f32 	%fd34, %f31;
	add.s64 	%rd51, %rd5, %rd49;
	ld.global.nc.f32 	%f32, [%rd51];
	cvt.f64.f32 	%fd35, %f32;
	sub.f64 	%fd36, %fd34, %fd35;
	setp.eq.f64 	%p16, %fd36, 0d0000000000000000;
	@%p16 bra 	$L__BB0_22;
	ld.param.u64 	%rd61, [ad_series_f32_param_2];
	cvta.to.global.u64 	%rd52, %rd61;
	add.s64 	%rd54, %rd52, %rd49;
	ld.global.nc.f32 	%f33, [%rd54];
	cvt.f64.f32 	%fd77, %f33;
	add.f64 	%fd78, %fd77, %fd77;
	sub.f64 	%fd79, %fd78, %fd34;
	sub.f64 	%fd80, %fd79, %fd35;
	div.rn.f64 	%fd81, %fd80, %fd36;
	add.s64 	%rd55, %rd2, %rd49;
	ld.global.nc.f32 	%f34, [%rd55];
	cvt.f64.f32 	%fd82, %f34;
	fma.rn.f64 	%fd84, %fd81, %fd82, %fd84;
$L__BB0_22:
	ld.param.u64 	%rd63, [ad_series_f32_param_6];
	cvt.rn.f32.f64 	%f35, %fd84;
	cvta.to.global.u64 	%rd56, %rd63;
	add.s64 	%rd58, %rd56, %rd49;
	st.global.f32 	[%rd58], %f35;
$L__BB0_23:
	ret;

}
	// .globl	ad_many_series_one_param_time_major_f32
.visible .entry ad_many_series_one_param_time_major_f32(
	.param .u64 .ptr .align 1 ad_many_series_one_param_time_major_f32_param_0,
	.param .u64 .ptr .align 1 ad_many_series_one_param_time_major_f32_param_1,
	.param .u64 .ptr .align 1 ad_many_series_one_param_time_major_f32_param_2,
	.param .u64 .ptr .align 1 ad_many_series_one_param_time_major_f32_param_3,
	.param .u32 ad_many_series_one_param_time_major_f32_param_4,
	.param .u32 ad_many_series_one_param_time_major_f32_param_5,
	.param .u64 .ptr .align 1 ad_many_series_one_param_time_major_f32_param_6
)
{
	.reg .pred 	%p<17>;
	.reg .b32 	%r<28>;
	.reg .b32 	%f<204>;
	.reg .b64 	%rd<70>;

	ld.param.u64 	%rd24, [ad_many_series_one_param_time_major_f32_param_0];
	ld.param.u64 	%rd25, [ad_many_series_one_param_time_major_f32_param_1];
	ld.param.u64 	%rd26, [ad_many_series_one_param_time_major_f32_param_2];
	ld.param.u64 	%rd27, [ad_many_series_one_param_time_major_f32_param_3];
	ld.param.u32 	%r14, [ad_many_series_one_param_time_major_f32_param_4];
	ld.param.u32 	%r15, [ad_many_series_one_param_time_major_f32_param_5];
	ld.param.u64 	%rd28, [ad_many_series_one_param_time_major_f32_param_6];
	cvta.to.global.u64 	%rd1, %rd28;
	cvta.to.global.u64 	%rd2, %rd27;
	cvta.to.global.u64 	%rd3, %rd26;
	cvta.to.global.u64 	%rd4, %rd25;
	cvta.to.global.u64 	%rd5, %rd24;
	mov.u32 	%r16, %ctaid.x;
	mov.u32 	%r17, %ntid.x;
	mov.u32 	%r18, %tid.x;
	mad.lo.s32 	%r1, %r16, %r17, %r18;
	setp.ge.s32 	%p1, %r1, %r14;
	setp.lt.s32 	%p2, %r15, 1;
	or.pred  	%p3, %p1, %p2;
	@%p3 bra 	$L__BB1_23;
	add.s32 	%r20, %r15, -1;
	setp.lt.u32 	%p4, %r20, 3;
	mov.f32 	%f197, 0f00000000;
	mov.b32 	%r27, 0;
	mov.f32 	%f198, %f197;
	@%p4 bra 	$L__BB1_12;
	and.b32  	%r27, %r15, 2147483644;
	neg.s32 	%r25, %r27;
	mov.f32 	%f197, 0f00000000;
	mul.wide.s32 	%rd9, %r14, 4;
	shl.b32 	%r22, %r14, 2;
	mov.u32 	%r24, %r1;
$L__BB1_3:
	.pragma "nounroll";
	mul.wide.s32 	%rd29, %r24, 4;
	add.s64 	%rd6, %rd5, %rd29;
	ld.global.nc.f32 	%f3, [%rd6];
	add.s64 	%rd7, %rd4, %rd29;
	ld.global.nc.f32 	%f4, [%rd7];
	sub.f32 	%f5, %f3, %f4;
	setp.eq.f32 	%p5, %f5, 0f00000000;
	mov.f32 	%f193, 0f00000000;
	@%p5 bra 	$L__BB1_5;
	mul.wide.s32 	%rd30, %r24, 4;
	add.s64 	%rd31, %rd2, %rd30;
	ld.global.nc.f32 	%f57, [%rd31];
	add.s64 	%rd32, %rd3, %rd30;
	ld.global.nc.f32 	%f58, [%rd32];
	add.f32 	%f59, %f3, %f4;
	neg.f32 	%f60, %f59;
	fma.rn.f32 	%f61, %f58, 0f40000000, %f60;
	div.rn.f32 	%f62, %f61, %f5;
	mul.f32 	%f193, %f57, %f62;
$L__BB1_5:
	add.f32 	%f64, %f197, %f193;
	sub.f32 	%f65, %f64, %f197;
	sub.f32 	%f66, %f64, %f65;
	sub.f32 	%f67, %f197, %f66;
	sub.f32 	%f68, %f193, %f65;
	add.f32 	%f69, %f68, %f67;
	add.f32 	%f70, %f198, %f69;
	add.f32 	%f8, %f64, %f70;
	sub.f32 	%f71, %f8, %f64;
	sub.f32 	%f72, %f8, %f71;
	sub.f32 	%f73, %f64, %f72;
	sub.f32 	%f74, %f70, %f71;
	add.f32 	%f9, %f74, %f73;
	add.f32 	%f75, %f8, %f9;
	mul.wide.s32 	%rd33, %r24, 4;
	add.s64 	%rd8, %rd1, %rd33;
	st.global.f32 	[%rd8], %f75;
	add.s64 	%rd10, %rd6, %rd9;
	ld.global.nc.f32 	%f10, [%rd10];
	add.s64 	%rd11, %rd7, %rd9;
	ld.global.nc.f32 	%f11, [%rd11];
	sub.f32 	%f12, %f10, %f11;
	setp.eq.f32 	%p6, %f12, 0f00000000;
	mov.f32 	%f194, 0f00000000;
	@%p6 bra 	$L__BB1_7;
	mul.wide.s32 	%rd34, %r24, 4;
	add.s64 	%rd35, %rd2, %rd34;
	add.s64 	%rd36, %rd35, %rd9;
	ld.global.nc.f32 	%f76, [%rd36];
	add.s64 	%rd37, %rd3, %rd34;
	add.s64 	%rd38, %rd37, %rd9;
	ld.global.nc.f32 	%f77, [%rd38];
	add.f32 	%f78, %f10, %f11;
	neg.f32 	%f79, %f78;
	fma.rn.f32 	%f80, %f77, 0f40000000, %f79;
	div.rn.f32 	%f81, %f80, %f12;
	mul.f32 	%f194, %f76, %f81;
$L__BB1_7:
	add.f32 	%f83, %f8, %f194;
	sub.f32 	%f84, %f83, %f8;
	sub.f32 	%f85, %f83, %f84;
	sub.f32 	%f86, %f8, %f85;
	sub.f32 	%f87, %f194, %f84;
	add.f32 	%f88, %f87, %f86;
	add.f32 	%f89, %f9, %f88;
	add.f32 	%f15, %f83, %f89;
	sub.f32 	%f90, %f15, %f83;
	sub.f32 	%f91, %f15, %f90;
	sub.f32 	%f92, %f83, %f91;
	sub.f32 	%f93, %f89, %f90;
	add.f32 	%f16, %f93, %f92;
	add.f32 	%f94, %f15, %f16;
	add.s64 	%rd12, %rd8, %rd9;
	st.global.f32 	[%rd12], %f94;
	add.s64 	%rd13, %rd10, %rd9;
	ld.global.nc.f32 	%f17, [%rd13];
	add.s64 	%rd14, %rd11, %rd9;
	ld.global.nc.f32 	%f18, [%rd14];
	sub.f32 	%f19, %f17, %f18;
	setp.eq.f32 	%p7, %f19, 0f00000000;
	mov.f32 	%f195, 0f00000000;
	@%p7 bra 	$L__BB1_9;
	mul.wide.s32 	%rd39, %r24, 4;
	add.s64 	%rd40, %rd2, %rd39;
	add.s64 	%rd41, %rd40, %rd9;
	add.s64 	%rd42, %rd41, %rd9;
	ld.global.nc.f32 	%f95, [%rd42];
	add.s64 	%rd43, %rd3, %rd39;
	add.s64 	%rd44, %rd43, %rd9;
	add.s64 	%rd45, %rd44, %rd9;
	ld.global.nc.f32 	%f96, [%rd45];
	add.f32 	%f97, %f17, %f18;
	neg.f32 	%f98, %f97;
	fma.rn.f32 	%f99, %f96, 0f40000000, %f98;
	div.rn.f32 	%f100, %f99, %f19;
	mul.f32 	%f195, %f95, %f100;
$L__BB1_9:
	add.f32 	%f102, %f15, %f195;
	sub.f32 	%f103, %f102, %f15;
	sub.f32 	%f104, %f102, %f103;
	sub.f32 	%f105, %f15, %f104;
	sub.f32 	%f106, %f195, %f103;
	add.f32 	%f107, %f106, %f105;
	add.f32 	%f108, %f16, %f107;
	add.f32 	%f22, %f102, %f108;
	sub.f32 	%f109, %f22, %f102;
	sub.f32 	%f110, %f22, %f109;
	sub.f32 	%f111, %f102, %f110;
	sub.f32 	%f112, %f108, %f109;
	add.f32 	%f23, %f112, %f111;
	add.f32 	%f113, %f22, %f23;
	add.s64 	%rd15, %rd12, %rd9;
	st.global.f32 	[%rd15], %f113;
	add.s64 	%rd46, %rd13, %rd9;
	ld.global.nc.f32 	%f24, [%rd46];
	add.s64 	%rd47, %rd14, %rd9;
	ld.global.nc.f32 	%f25, [%rd47];
	sub.f32 	%f26, %f24, %f25;
	setp.eq.f32 	%p8, %f26, 0f00000000;
	mov.f32 	%f196, 0f00000000;
	@%p8 bra 	$L__BB1_11;
	mul.wide.s32 	%rd48, %r24, 4;
	add.s64 	%rd49, %rd2, %rd48;
	add.s64 	%rd50, %rd49, %rd9;
	add.s64 	%rd51, %rd50, %rd9;
	add.s64 	%rd52, %rd51, %rd9;
	ld.global.nc.f32 	%f114, [%rd52];
	add.s64 	%rd53, %rd3, %rd48;
	add.s64 	%rd54, %rd53, %rd9;
	add.s64 	%rd55, %rd54, %rd9;
	add.s64 	%rd56, %rd55, %rd9;
	ld.global.nc.f32 	%f115, [%rd56];
	add.f32 	%f116, %f24, %f25;
	neg.f32 	%f117, %f116;
	fma.rn.f32 	%f118, %f115, 0f40000000, %f117;
	div.rn.f32 	%f119, %f118, %f26;
	mul.f32 	%f196, %f114, %f119;
$L__BB1_11:
	add.f32 	%f120, %f22, %f196;
	sub.f32 	%f121, %f120, %f22;
	sub.f32 	%f122, %f120, %f121;
	sub.f32 	%f123, %f22, %f122;
	sub.f32 	%f124, %f196, %f121;
	add.f32 	%f125, %f124, %f123;
	add.f32 	%f126, %f23, %f125;
	add.f32 	%f197, %f120, %f126;
	sub.f32 	%f127, %f197, %f120;
	sub.f32 	%f128, %f197, %f127;
	sub.f32 	%f129, %f120, %f128;
	sub.f32 	%f130, %f126, %f127;
	add.f32 	%f198, %f130, %f129;
	add.f32 	%f131, %f197, %f198;
	add.s64 	%rd57, %rd15, %rd9;
	st.global.f32 	[%rd57], %f131;
	add.s32 	%r25, %r25, 4;
	add.s32 	%r24, %r24, %r22;
	setp.ne.s32 	%p9, %r25, 0;
	@%p9 bra 	$L__BB1_3;
$L__BB1_12:
	and.b32  	%r9, %r15, 3;
	setp.eq.s32 	%p10, %r9, 0;
	@%p10 bra 	$L__BB1_23;
	setp.eq.s32 	%p11, %r9, 1;
	@%p11 bra 	$L__BB1_19;
	mad.lo.s32 	%r10, %r27, %r14, %r1;
	mul.wide.s32 	%rd58, %r10, 4;
	add.s64 	%rd16, %rd5, %rd58;
	ld.global.nc.f32 	%f33, [%rd16];
	add.s64 	%rd17, %rd4, %rd58;
	ld.global.nc.f32 	%f34, [%rd17];
	add.s64 	%rd18, %rd3, %rd58;
	add.s64 	%rd19, %rd2, %rd58;
	sub.f32 	%f35, %f33, %f34;
	setp.eq.f32 	%p12, %f35, 0f00000000;
	mov.f32 	%f199, 0f00000000;
	@%p12 bra 	$L__BB1_16;
	ld.global.nc.f32 	%f133, [%rd19];
	ld.global.nc.f32 	%f134, [%rd18];
	add.f32 	%f135, %f33, %f34;
	neg.f32 	%f136, %f135;
	fma.rn.f32 	%f137, %f134, 0f40000000, %f136;
	div.rn.f32 	%f138, %f137, %f35;
	mul.f32 	%f199, %f133, %f138;
$L__BB1_16:
	add.f32 	%f140, %f197, %f199;
	sub.f32 	%f141, %f140, %f197;
	sub.f32 	%f142, %f140, %f141;
	sub.f32 	%f143, %f197, %f142;
	sub.f32 	%f144, %f199, %f141;
	add.f32 	%f145, %f144, %f143;
	add.f32 	%f146, %f198, %f145;
	add.f32 	%f38, %f140, %f146;
	sub.f32 	%f147, %f38, %f140;
	sub.f32 	%f148, %f38, %f147;
	sub.f32 	%f149, %f140, %f148;
	sub.f32 	%f150, %f146, %f147;
	add.f32 	%f39, %f150, %f149;
	add.f32 	%f151, %f38, %f39;
	add.s64 	%rd20, %rd1, %rd58;
	st.global.f32 	[%rd20], %f151;
	mul.wide.s32 	%rd21, %r14, 4;
	add.s64 	%rd60, %rd16, %rd21;
	ld.global.nc.f32 	%f40, [%rd60];
	add.s64 	%rd61, %rd17, %rd21;
	ld.global.nc.f32 	%f41, [%rd61];
	sub.f32 	%f42, %f40, %f41;
	setp.eq.f32 	%p13, %f42, 0f00000000;
	mov.f32 	%f200, 0f00000000;
	@%p13 bra 	$L__BB1_18;
	add.s64 	%rd62, %rd19, %rd21;
	ld.global.nc.f32 	%f152, [%rd62];
	add.s64 	%rd63, %rd18, %rd21;
	ld.global.nc.f32 	%f153, [%rd63];
	add.f32 	%f154, %f40, %f41;
	neg.f32 	%f155, %f154;
	fma.rn.f32 	%f156, %f153, 0f40000000, %f155;
	div.rn.f32 	%f157, %f156, %f42;
	mul.f32 	%f200, %f152, %f157;
$L__BB1_18:
	add.f32 	%f158, %f38, %f200;
	sub.f32 	%f159, %f158, %f38;
	sub.f32 	%f160, %f158, %f159;
	sub.f32 	%f161, %f38, %f160;
	sub.f32 	%f162, %f200, %f159;
	add.f32 	%f163, %f162, %f161;
	add.f32 	%f164, %f39, %f163;
	add.f32 	%f197, %f158, %f164;
	sub.f32 	%f165, %f197, %f158;
	sub.f32 	%f166, %f197, %f165;
	sub.f32 	%f167, %f158, %f166;
	sub.f32 	%f168, %f164, %f165;
	add.f32 	%f198, %f168, %f167;
	add.f32 	%f169, %f197, %f198;
	add.s64 	%rd64, %rd20, %rd21;
	st.global.f32 	[%rd64], %f169;
	add.s32 	%r27, %r27, 2;
$L__BB1_19:
	and.b32  	%r23, %r15, 1;
	setp.eq.b32 	%p14, %r23, 1;
	not.pred 	%p15, %p14;
	@%p15 bra 	$L__BB1_23;
	mad.lo.s32 	%r13, %r27, %r14, %r1;
	mul.wide.s32 	%rd65, %r13, 4;
	add.s64 	%rd66, %rd5, %rd65;
	ld.global.nc.f32 	%f49, [%rd66];
	add.s64 	%rd67, %rd4, %rd65;
	ld.global.nc.f32 	%f50, [%rd67];
	add.s64 	%rd22, %rd3, %rd65;
	add.s64 	%rd23, %rd2, %rd65;
	sub.f32 	%f51, %f49, %f50;
	setp.eq.f32 	%p16, %f51, 0f00000000;
	mov.f32 	%f203, 0f00000000;
	@%p16 bra 	$L__BB1_22;
	ld.global.nc.f32 	%f171, [%rd23];
	ld.global.nc.f32 	%f172, [%rd22];
	add.f32 	%f173, %f49, %f50;
	neg.f32 	%f174, %f173;
	fma.rn.f32 	%f175, %f172, 0f40000000, %f174;
	div.rn.f32 	%f176, %f175, %f51;
	mul.f32 	%f203, %f171, %f176;
$L__BB1_22:
	add.f32 	%f177, %f197, %f203;
	sub.f32 	%f178, %f177, %f197;
	sub.f32 	%f179, %f177, %f178;
	sub.f32 	%f180, %f197, %f179;
	sub.f32 	%f181, %f203, %f178;
	add.f32 	%f182, %f181, %f180;
	add.f32 	%f183, %f198, %f182;
	add.f32 	%f184, %f177, %f183;
	sub.f32 	%f185, %f184, %f177;
	sub.f32 	%f186, %f184, %f185;
	sub.f32 	%f187, %f177, %f186;
	sub.f32 	%f188, %f183, %f185;
	add.f32 	%f189, %f188, %f187;
	add.f32 	%f190, %f184, %f189;
	add.s64 	%rd69, %rd1, %rd65;
	st.global.f32 	[%rd69], %f190;
$L__BB1_23:
	ret;

}


// ===== COMPILED SASS (sm_100) =====

	.target	sm_100

	.elftype	@"ET_EXEC"


//--------------------- .note.nv.tkinfo           --------------------------
	.section	.note.nv.tkinfo,"",@"SHT_NOTE"
	.sectionflags	@"SHF_NOTE_NV_TKINFO"
	.tkinfo
        /*0018*/ 	.word	0x00000002
        /*0030*/ 	.string	""
        /*0030*/ 	.string	"ptxas"
        /*0030*/ 	.string	"Cuda compilation tools, release 13.0, V13.0.88"
        /*0030*/ 	.string	"Build cuda_13.0.r13.0/compiler.36424714_0"
        /*0030*/ 	.string	"-arch sm_100 -m 64 "



//--------------------- .note.nv.cuinfo           --------------------------
	.section	.note.nv.cuinfo,"",@"SHT_NOTE"
	.sectionflags	@"SHF_NOTE_NV_CUINFO"
        /*0018*/ 	.short	0x0002
        /*001a*/ 	.short	0x0064
        /*001c*/ 	.short	0x0082
	.zero		2


//--------------------- .nv.info                  --------------------------
	.section	.nv.info,"",@"SHT_CUDA_INFO"
	.align	4


	//----- nvinfo : EIATTR_REGCOUNT
	.align		4
        /*0000*/ 	.byte	0x04, 0x2f
        /*0002*/ 	.short	(.L_1 - .L_0)
	.align		4
.L_0:
        /*0004*/ 	.word	index@(ad_series_f32)
        /*0008*/ 	.word	0x00000028


	//----- nvinfo : EIATTR_FRAME_SIZE
	.align		4
.L_1:
        /*000c*/ 	.byte	0x04, 0x11
        /*000e*/ 	.short	(.L_3 - .L_2)
	.align		4
.L_2:
        /*0010*/ 	.word	index@($__internal_1_$__cuda_sm20_div_rn_f64_full)
        /*0014*/ 	.word	0x00000000


	//----- nvinfo : EIATTR_FRAME_SIZE
	.align		4
.L_3:
        /*0018*/ 	.byte	0x04, 0x11
        /*001a*/ 	.short	(.L_5 - .L_4)
	.align		4
.L_4:
        /*001c*/ 	.word	index@(ad_series_f32)
        /*0020*/ 	.word	0x00000000


	//----- nvinfo : EIATTR_REGCOUNT
	.align		4
.L_5:
        /*0024*/ 	.byte	0x04, 0x2f
        /*0026*/ 	.short	(.L_7 - .L_6)
	.align		4
.L_6:
        /*0028*/ 	.word	index@(ad_many_series_one_param_time_major_f32)
        /*002c*/ 	.word	0x00000028


	//----- nvinfo : EIATTR_FRAME_SIZE
	.align		4
.L_7:
        /*0030*/ 	.byte	0x04, 0x11
        /*0032*/ 	.short	(.L_9 - .L_8)
	.align		4
.L_8:
        /*0034*/ 	.word	index@($__internal_0_$__cuda_sm3x_div_rn_noftz_f32_slowpath)
        /*0038*/ 	.word	0x00000000


	//----- nvinfo : EIATTR_FRAME_SIZE
	.align		4
.L_9:
        /*003c*/ 	.byte	0x04, 0x11
        /*003e*/ 	.short	(.L_11 - .L_10)
	.align		4
.L_10:
        /*0040*/ 	.word	index@(ad_many_series_one_param_time_major_f32)
        /*0044*/ 	.word	0x00000000


	//----- nvinfo : EIATTR_MIN_STACK_SIZE
	.align		4
.L_11:
        /*0048*/ 	.byte	0x04, 0x12
        /*004a*/ 	.short	(.L_13 - .L_12)
	.align		4
.L_12:
        /*004c*/ 	.word	index@(ad_many_series_one_param_time_major_f32)
        /*0050*/ 	.word	0x00000000


	//----- nvinfo : EIATTR_MIN_STACK_SIZE
	.align		4
.L_13:
        /*0054*/ 	.byte	0x04, 0x12
        /*0056*/ 	.short	(.L_15 - .L_14)
	.align		4
.L_14:
        /*0058*/ 	.word	index@(ad_series_f32)
        /*005c*/ 	.word	0x00000000
.L_15:


//--------------------- .nv.compat                --------------------------
	.section	.nv.compat,"",@"SHT_CUDA_COMPAT_INFO"
	.align	4
        /*0000*/ 	.byte	0x02, 0x09, 0x00, 0x00, 0x02, 0x02, 0x01, 0x00, 0x02, 0x05, 0x05, 0x00, 0x03, 0x07, 0x01, 0x01
        /*0010*/ 	.byte	0x02, 0x03, 0x00, 0x00, 0x02, 0x06, 0x01, 0x00, 0x04, 0x0b, 0x08, 0x00, 0x01, 0x00, 0x00, 0x00
        /*0020*/ 	.byte	0x00, 0x00, 0x00, 0x00


//--------------------- .nv.info.ad_many_series_one_param_time_major_f32 --------------------------
	.section	.nv.info.ad_many_series_one_param_time_major_f32,"",@"SHT_CUDA_INFO"
	.sectionflags	@""
	.align	4


	//----- nvinfo : EIATTR_CUDA_API_VERSION
	.align		4
        /*0000*/ 	.byte	0x04, 0x37
        /*0002*/ 	.short	(.L_17 - .L_16)
.L_16:
        /*0004*/ 	.word	0x00000082


	//----- nvinfo : EIATTR_KPARAM_INFO
	.align		4
.L_17:
        /*0008*/ 	.byte	0x04, 0x17
        /*000a*/ 	.short	(.L_19 - .L_18)
.L_18:
        /*000c*/ 	.word	0x00000000
        /*0010*/ 	.short	0x0006
        /*0012*/ 	.short	0x0028
        /*0014*/ 	.byte	0x00, 0xf5, 0x21, 0x00


	//----- nvinfo : EIATTR_KPARAM_INFO
	.align		4
.L_19:
        /*0018*/ 	.byte	0x04, 0x17
        /*001a*/ 	.short	(.L_21 - .L_20)
.L_20:
        /*001c*/ 	.word	0x00000000
        /*0020*/ 	.short	0x0005
        /*0022*/ 	.short	0x0024
        /*0024*/ 	.byte	0x00, 0xf0, 0x11, 0x00


	//----- nvinfo : EIATTR_KPARAM_INFO
	.align		4
.L_21:
        /*0028*/ 	.byte	0x04, 0x17
        /*002a*/ 	.short	(.L_23 - .L_22)
.L_22:
        /*002c*/ 	.word	0x00000000
        /*0030*/ 	.short	0x0004
        /*0032*/ 	.short	0x0020
        /*0034*/ 	.byte	0x00, 0xf0, 0x11, 0x00


	//----- nvinfo : EIATTR_KPARAM_INFO
	.align		4
.L_23:
        /*0038*/ 	.byte	0x04, 0x17
        /*003a*/ 	.short	(.L_25 - .L_24)
.L_24:
        /*003c*/ 	.word	0x00000000
        /*0040*/ 	.short	0x0003
        /*0042*/ 	.short	0x0018
        /*0044*/ 	.byte	0x00, 0xf5, 0x21, 0x00


	//----- nvinfo : EIATTR_KPARAM_INFO
	.align		4
.L_25:
        /*0048*/ 	.byte	0x04, 0x17
        /*004a*/ 	.short	(.L_27 - .L_26)
.L_26:
        /*004c*/ 	.word	0x00000000
        /*0050*/ 	.short	0x0002
        /*0052*/ 	.short	0x0010
        /*0054*/ 	.byte	0x00, 0xf5, 0x21, 0x00


	//----- nvinfo : EIATTR_KPARAM_INFO
	.align		4
.L_27:
        /*0058*/ 	.byte	0x04, 0x17
        /*005a*/ 	.short	(.L_29 - .L_28)
.L_28:
        /*005c*/ 	.word	0x00000000
        /*0060*/ 	.short	0x0001
        /*0062*/ 	.short	0x0008
        /*0064*/ 	.byte	0x00, 0xf5, 0x21, 0x00


	//----- nvinfo : EIATTR_KPARAM_INFO
	.align		4
.L_29:
        /*0068*/ 	.byte	0x04, 0x17
        /*006a*/ 	.short	(.L_31 - .L_30)
.L_30:
        /*006c*/ 	.word	0x00000000
        /*0070*/ 	.short	0x0000
        /*0072*/ 	.short	0x0000
        /*0074*/ 	.byte	0x00, 0xf5, 0x21, 0x00


	//----- nvinfo : EIATTR_SPARSE_MMA_MASK
	.align		4
.L_31:
        /*0078*/ 	.byte	0x03, 0x50
        /*007a*/ 	.short	0x0000


	//----- nvinfo : EIATTR_MAXREG_COUNT
	.align		4
        /*007c*/ 	.byte	0x03, 0x1b
        /*007e*/ 	.short	0x00ff


	//----- nvinfo : EIATTR_MERCURY_ISA_VERSION
	.align		4
        /*0080*/ 	.byte	0x03, 0x5f
        /*0082*/ 	.short	0x0101


	//----- nvinfo : EIATTR_VRC_CTA_INIT_COUNT
	.align		4
        /*0084*/ 	.byte	0x02, 0x4a
	.zero		1
	.zero		1


	//----- nvinfo : EIATTR_EXIT_INSTR_OFFSETS
	.align		4
        /*0088*/ 	.byte	0x04, 0x1c
        /*008a*/ 	.short	(.L_33 - .L_32)


	//   ....[0]....
.L_32:
        /*008c*/ 	.word	0x00000080


	//   ....[1]....
        /*0090*/ 	.word	0x00000e30


	//   ....[2]....
        /*0094*/ 	.word	0x000014e0


	//   ....[3]....
        /*0098*/ 	.word	0x00001830


	//----- nvinfo : EIATTR_CRS_STACK_SIZE
	.align		4
.L_33:
        /*009c*/ 	.byte	0x04, 0x1e
        /*009e*/ 	.short	(.L_35 - .L_34)
.L_34:
        /*00a0*/ 	.word	0x00000000


	//----- nvinfo : EIATTR_CBANK_PARAM_SIZE
	.align		4
.L_35:
        /*00a4*/ 	.byte	0x03, 0x19
        /*00a6*/ 	.short	0x0030


	//----- nvinfo : EIATTR_PARAM_CBANK
	.align		4
        /*00a8*/ 	.byte	0x04, 0x0a
        /*00aa*/ 	.short	(.L_37 - .L_36)
	.align		4
.L_36:
        /*00ac*/ 	.word	index@(.nv.constant0.ad_many_series_one_param_time_major_f32)
        /*00b0*/ 	.short	0x0380
        /*00b2*/ 	.short	0x0030


	//----- nvinfo : EIATTR_SW_WAR
	.align		4
.L_37:
        /*00b4*/ 	.byte	0x04, 0x36
        /*00b6*/ 	.short	(.L_39 - .L_38)
.L_38:
        /*00b8*/ 	.word	0x00000008
.L_39:


//--------------------- .nv.info.ad_series_f32    --------------------------
	.section	.nv.info.ad_series_f32,"",@"SHT_CUDA_INFO"
	.sectionflags	@""
	.align	4


	//----- nvinfo : EIATTR_CUDA_API_VERSION
	.align		4
        /*0000*/ 	.byte	0x04, 0x37
        /*0002*/ 	.short	(.L_41 - .L_40)
.L_40:
        /*0004*/ 	.word	0x00000082


	//----- nvinfo : EIATTR_KPARAM_INFO
	.align		4
.L_41:
        /*0008*/ 	.byte	0x04, 0x17
        /*000a*/ 	.short	(.L_43 - .L_42)
.L_42:
        /*000c*/ 	.word	0x00000000
        /*0010*/ 	.short	0x0006
        /*0012*/ 	.short	0x0028
        /*0014*/ 	.byte	0x00, 0xf5, 0x21, 0x00


	//----- nvinfo : EIATTR_KPARAM_INFO
	.align		4
.L_43:
        /*0018*/ 	.byte	0x04, 0x17
        /*001a*/ 	.short	(.L_45 - .L_44)
.L_44:
        /*001c*/ 	.word	0x00000000
        /*0020*/ 	.short	0x0005
        /*0022*/ 	.short	0x0024
        /*0024*/ 	.byte	0x00, 0xf0, 0x11, 0x00


	//----- nvinfo : EIATTR_KPARAM_INFO
	.align		4
.L_45:
        /*0028*/ 	.byte	0x04, 0x17
        /*002a*/ 	.short	(.L_47 - .L_46)
.L_46:
        /*002c*/ 	.word	0x00000000
        /*0030*/ 	.short	0x0004
        /*0032*/ 	.short	0x0020
        /*0034*/ 	.byte	0x00, 0xf0, 0x11, 0x00


	//----- nvinfo : EIATTR_KPARAM_INFO
	.align		4
.L_47:
        /*0038*/ 	.byte	0x04, 0x17
        /*003a*/ 	.short	(.L_49 - .L_48)
.L_48:
        /*003c*/ 	.word	0x00000000
        /*0040*/ 	.short	0x0003
        /*0042*/ 	.short	0x0018
        /*0044*/ 	.byte	0x00, 0xf5, 0x21, 0x00


	//----- nvinfo : EIATTR_KPARAM_INFO
	.align		4
.L_49:
        /*0048*/ 	.byte	0x04, 0x17
        /*004a*/ 	.short	(.L_51 - .L_50)
.L_50:
        /*004c*/ 	.word	0x00000000
        /*0050*/ 	.short	0x0002
        /*0052*/ 	.short	0x0010
        /*0054*/ 	.byte	0x00, 0xf5, 0x21, 0x00


	//----- nvinfo : EIATTR_KPARAM_INFO
	.align		4
.L_51:
        /*0058*/ 	.byte	0x04, 0x17
        /*005a*/ 	.short	(.L_53 - .L_52)
.L_52:
        /*005c*/ 	.word	0x00000000
        /*0060*/ 	.short	0x0001
        /*0062*/ 	.short	0x0008
        /*0064*/ 	.byte	0x00, 0xf5, 0x21, 0x00


	//----- nvinfo : EIATTR_KPARAM_INFO
	.align		4
.L_53:
        /*0068*/ 	.byte	0x04, 0x17
        /*006a*/ 	.short	(.L_55 - .L_54)
.L_54:
        /*006c*/ 	.word	0x00000000
        /*0070*/ 	.short	0x0000
        /*0072*/ 	.short	0x0000
        /*0074*/ 	.byte	0x00, 0xf5, 0x21, 0x00


	//----- nvinfo : EIATTR_SPARSE_MMA_MASK
	.align		4
.L_55:
        /*0078*/ 	.byte	0x03, 0x50
        /*007a*/ 	.short	0x0000


	//----- nvinfo : EIATTR_MAXREG_COUNT
	.align		4
        /*007c*/ 	.byte	0x03, 0x1b
        /*007e*/ 	.short	0x00ff


	//----- nvinfo : EIATTR_MERCURY_ISA_VERSION
	.align		4
        /*0080*/ 	.byte	0x03, 0x5f
        /*0082*/ 	.short	0x0101


	//----- nvinfo : EIATTR_VRC_CTA_INIT_COUNT
	.align		4
        /*0084*/ 	.byte	0x02, 0x4a
	.zero		1
	.zero		1


	//----- nvinfo : EIATTR_EXIT_INSTR_OFFSETS
	.align		4
        /*0088*/ 	.byte	0x04, 0x1c
        /*008a*/ 	.short	(.L_57 - .L_56)


	//   ....[0]....
.L_56:
        /*008c*/ 	.word	0x00000080


	//   ....[1]....
        /*0090*/ 	.word	0x00000cf0


	//   ....[2]....
        /*0094*/ 	.word	0x00001400


	//   ....[3]....
        /*0098*/ 	.word	0x00001790


	//----- nvinfo : EIATTR_CRS_STACK_SIZE
	.align		4
.L_57:
        /*009c*/ 	.byte	0x04, 0x1e
        /*009e*/ 	.short	(.L_59 - .L_58)
.L_58:
        /*00a0*/ 	.word	0x00000000


	//----- nvinfo : EIATTR_CBANK_PARAM_SIZE
	.align		4
.L_59:
        /*00a4*/ 	.byte	0x03, 0x19
        /*00a6*/ 	.short	0x0030


	//----- nvinfo : EIATTR_PARAM_CBANK
	.align		4
        /*00a8*/ 	.byte	0x04, 0x0a
        /*00aa*/ 	.short	(.L_61 - .L_60)
	.align		4
.L_60:
        /*00ac*/ 	.word	index@(.nv.constant0.ad_series_f32)
        /*00b0*/ 	.short	0x0380
        /*00b2*/ 	.short	0x0030


	//----- nvinfo : EIATTR_SW_WAR
	.align		4
.L_61:
        /*00b4*/ 	.byte	0x04, 0x36
        /*00b6*/ 	.short	(.L_63 - .L_62)
.L_62:
        /*00b8*/ 	.word	0x00000008
.L_63:


//--------------------- .nv.callgraph             --------------------------
	.section	.nv.callgraph,"",@"SHT_CUDA_CALLGRAPH"
	.align	4
	.sectionentsize	8
	.align		4
        /*0000*/ 	.word	0x00000000
	.align		4
        /*0004*/ 	.word	0xffffffff
	.align		4
        /*0008*/ 	.word	0x00000000
	.align		4
        /*000c*/ 	.word	0xfffffffe
	.align		4
        /*0010*/ 	.word	0x00000000
	.align		4
        /*0014*/ 	.word	0xfffffffd
	.align		4
        /*0018*/ 	.word	0x00000000
	.align		4
        /*001c*/ 	.word	0xfffffffc


//--------------------- .text.ad_many_series_one_param_time_major_f32 --------------------------
	.section	.text.ad_many_series_one_param_time_major_f32,"ax",@progbits
	.align	128
        .global         ad_many_series_one_param_time_major_f32
        .type           ad_many_series_one_param_time_major_f32,@function
        .size           ad_many_series_one_param_time_major_f32,(.L_x_80 - ad_many_series_one_param_time_major_f32)
        .other          ad_many_series_one_param_time_major_f32,@"STO_CUDA_ENTRY STV_DEFAULT"
ad_many_series_one_param_time_major_f32:
.text.ad_many_series_one_param_time_major_f32:
[----:B------:R-:W-:Y:S01]  /*0000*/  LDC R1, c[0x0][0x37c] ;  /* 0x0000df00ff017b82 */ /* 0x000fe20000000800 */
[----:B------:R-:W0:Y:S07]  /*0010*/  S2R R0, SR_TID.X ;  /* 0x0000000000007919 */ /* 0x000e2e0000002100 */
[----:B------:R-:W0:Y:S08]  /*0020*/  S2UR UR4, SR_CTAID.X ;  /* 0x00000000000479c3 */ /* 0x000e300000002500 */
[----:B------:R-:W0:Y:S08]  /*0030*/  LDC R9, c[0x0][0x360] ;  /* 0x0000d800ff097b82 */ /* 0x000e300000000800 */
[----:B------:R-:W1:Y:S01]  /*0040*/  LDC.64 R4, c[0x0][0x3a0] ;  /* 0x0000e800ff047b82 */ /* 0x000e620000000a00 */
[----:B0-----:R-:W-:Y:S01]  /*0050*/  IMAD R9, R9, UR4, R0 ;  /* 0x0000000409097c24 */ /* 0x001fe2000f8e0200 */
[----:B-1----:R-:W-:-:S04]  /*0060*/  ISETP.GE.AND P0, PT, R5, 0x1, PT ;  /* 0x000000010500780c */ /* 0x002fc80003f06270 */
[----:B------:R-:W-:-:S13]  /*0070*/  ISETP.GE.OR P0, PT, R9, R4, !P0 ;  /* 0x000000040900720c */ /* 0x000fda0004706670 */
[----:B------:R-:W-:Y:S05]  /*0080*/  @P0 EXIT ;  /* 0x000000000000094d */ /* 0x000fea0003800000 */
[----:B------:R-:W-:Y:S01]  /*0090*/  IADD3 R0, PT, PT, R5, -0x1, RZ ;  /* 0xffffffff05007810 */ /* 0x000fe20007ffe0ff */
[----:B------:R-:W0:Y:S01]  /*00a0*/  LDCU.64 UR4, c[0x0][0x358] ;  /* 0x00006b00ff0477ac */ /* 0x000e220008000a00 */
[----:B------:R-:W-:Y:S01]  /*00b0*/  HFMA2 R7, -RZ, RZ, 0, 0 ;  /* 0x00000000ff077431 */ /* 0x000fe200000001ff */
[----:B------:R-:W-:Y:S02]  /*00c0*/  CS2R R10, SRZ ;  /* 0x00000000000a7805 */ /* 0x000fe4000001ff00 */
[----:B------:R-:W-:-:S13]  /*00d0*/  ISETP.GE.U32.AND P0, PT, R0, 0x3, PT ;  /* 0x000000030000780c */ /* 0x000fda0003f06070 */
[----:B------:R-:W-:Y:S05]  /*00e0*/  @!P0 BRA `(.L_x_0) ;  /* 0x0000000c00488947 */ /* 0x000fea0003800000 */
[----:B------:R-:W1:Y:S01]  /*00f0*/  LDC R4, c[0x0][0x3a0] ;  /* 0x0000e800ff047b82 */ /* 0x000e620000000800 */
[----:B------:R-:W-:Y:S02]  /*0100*/  LOP3.LUT R7, R5, 0x7ffffffc, RZ, 0xc0, !PT ;  /* 0x7ffffffc05077812 */ /* 0x000fe400078ec0ff */
[----:B------:R-:W-:Y:S02]  /*0110*/  MOV R11, RZ ;  /* 0x000000ff000b7202 */ /* 0x000fe40000000f00 */
[----:B------:R-:W-:Y:S02]  /*0120*/  MOV R5, R9 ;  /* 0x0000000900057202 */ /* 0x000fe40000000f00 */
[----:B------:R-:W-:Y:S01]  /*0130*/  IADD3 R2, PT, PT, -R7, RZ, RZ ;  /* 0x000000ff07027210 */ /* 0x000fe20007ffe1ff */
[----:B------:R-:W2:Y:S08]  /*0140*/  LDC.64 R24, c[0x0][0x390] ;  /* 0x0000e400ff187b82 */ /* 0x000eb00000000a00 */
[----:B------:R-:W3:Y:S08]  /*0150*/  LDC.64 R22, c[0x0][0x398] ;  /* 0x0000e600ff167b82 */ /* 0x000ef00000000a00 */
[----:B------:R-:W4:Y:S08]  /*0160*/  LDC.64 R20, c[0x0][0x3a8] ;  /* 0x0000ea00ff147b82 */ /* 0x000f300000000a00 */
[----:B------:R-:W0:Y:S08]  /*0170*/  LDC.64 R18, c[0x0][0x380] ;  /* 0x0000e000ff127b82 */ /* 0x000e300000000a00 */
[----:B------:R-:W0:Y:S02]  /*0180*/  LDC.64 R16, c[0x0][0x388] ;  /* 0x0000e200ff107b82 */ /* 0x000e240000000a00 */
.L_x_17:
[----:B0-----:R-:W-:-:S04]  /*0190*/  IMAD.WIDE R14, R5, 0x4, R18 ;  /* 0x00000004050e7825 */ /* 0x001fc800078e0212 */
[----:B------:R-:W-:Y:S01]  /*01a0*/  IMAD.WIDE R28, R5, 0x4, R16 ;  /* 0x00000004051c7825 */ /* 0x000fe200078e0210 */
[----:B------:R-:W5:Y:S04]  /*01b0*/  LDG.E.CONSTANT R6, desc[UR4][R14.64] ;  /* 0x000000040e067981 */ /* 0x000f68000c1e9900 */
[----:B------:R-:W5:Y:S01]  /*01c0*/  LDG.E.CONSTANT R33, desc[UR4][R28.64] ;  /* 0x000000041c217981 */ /* 0x000f62000c1e9900 */
[----:B------:R-:W-:Y:S01]  /*01d0*/  BSSY.RECONVERGENT B2, `(.L_x_1) ;  /* 0x0000019000027945 */ /* 0x000fe20003800200 */
[----:B------:R-:W-:Y:S01]  /*01e0*/  MOV R12, RZ ;  /* 0x000000ff000c7202 */ /* 0x000fe20000000f00 */
[----:B-----5:R-:W-:-:S05]  /*01f0*/  FADD R0, R6, -R33 ;  /* 0x8000002106007221 */ /* 0x020fca0000000000 */
[----:B------:R-:W-:-:S13]  /*0200*/  FSETP.NEU.AND P0, PT, R0, RZ, PT ;  /* 0x000000ff0000720b */ /* 0x000fda0003f0d000 */
[----:B------:R-:W-:Y:S05]  /*0210*/  @!P0 BRA `(.L_x_2) ;  /* 0x0000000000508947 */ /* 0x000fea0003800000 */
[----:B--2---:R-:W-:-:S05]  /*0220*/  IMAD.WIDE R26, R5, 0x4, R24 ;  /* 0x00000004051a7825 */ /* 0x004fca00078e0218 */
[----:B------:R-:W2:Y:S01]  /*0230*/  LDG.E.CONSTANT R3, desc[UR4][R26.64] ;  /* 0x000000041a037981 */ /* 0x000ea2000c1e9900 */
[----:B---3--:R-:W-:-:S06]  /*0240*/  IMAD.WIDE R12, R5, 0x4, R22 ;  /* 0x00000004050c7825 */ /* 0x008fcc00078e0216 */
[----:B------:R0:W5:Y:S01]  /*0250*/  LDG.E.CONSTANT R12, desc[UR4][R12.64] ;  /* 0x000000040c0c7981 */ /* 0x000162000c1e9900 */
[----:B------:R-:W3:Y:S01]  /*0260*/  MUFU.RCP R31, R0 ;  /* 0x00000000001f7308 */ /* 0x000ee20000001000 */
[----:B------:R-:W-:Y:S01]  /*0270*/  FADD R6, R6, R33 ;  /* 0x0000002106067221 */ /* 0x000fe20000000000 */
[----:B------:R-:W-:Y:S01]  /*0280*/  BSSY.RECONVERGENT B3, `(.L_x_3) ;  /* 0x000000c000037945 */ /* 0x000fe20003800200 */
[----:B---3--:R-:W-:-:S04]  /*0290*/  FFMA R8, -R0, R31, 1 ;  /* 0x3f80000000087423 */ /* 0x008fc8000000011f */
[----:B------:R-:W-:Y:S01]  /*02a0*/  FFMA R8, R31, R8, R31 ;  /* 0x000000081f087223 */ /* 0x000fe2000000001f */
[----:B--2---:R-:W-:-:S04]  /*02b0*/  FFMA R3, R3, 2, -R6 ;  /* 0x4000000003037823 */ /* 0x004fc80000000806 */
[----:B------:R-:W2:Y:S01]  /*02c0*/  FCHK P0, R3, R0 ;  /* 0x0000000003007302 */ /* 0x000ea20000000000 */
[----:B------:R-:W-:-:S04]  /*02d0*/  FFMA R31, R3, R8, RZ ;  /* 0x00000008031f7223 */ /* 0x000fc800000000ff */
[----:B------:R-:W-:-:S04]  /*02e0*/  FFMA R6, -R0, R31, R3 ;  /* 0x0000001f00067223 */ /* 0x000fc80000000103 */
[----:B------:R-:W-:Y:S01]  /*02f0*/  FFMA R31, R8, R6, R31 ;  /* 0x00000006081f7223 */ /* 0x000fe2000000001f */
[----:B0-2---:R-:W-:Y:S06]  /*0300*/  @!P0 BRA `(.L_x_4) ;  /* 0x00000000000c8947 */ /* 0x005fec0003800000 */
[----:B------:R-:W-:-:S07]  /*0310*/  MOV R6, 0x330 ;  /* 0x0000033000067802 */ /* 0x000fce0000000f00 */
[----:B-1--45:R-:W-:Y:S05]  /*0320*/  CALL.REL.NOINC `($__internal_0_$__cuda_sm3x_div_rn_noftz_f32_slowpath) ;  /* 0x0000001400447944 */ /* 0x032fea0003c00000 */
[----:B------:R-:W-:-:S07]  /*0330*/  MOV R31, R0 ;  /* 0x00000000001f7202 */ /* 0x000fce0000000f00 */
.L_x_4:
[----:B------:R-:W-:Y:S05]  /*0340*/  BSYNC.RECONVERGENT B3 ;  /* 0x0000000000037941 */ /* 0x000fea0003800200 */
.L_x_3:
[----:B-----5:R-:W-:-:S07]  /*0350*/  FMUL R12, R12, R31 ;  /* 0x0000001f0c0c7220 */ /* 0x020fce0000400000 */
.L_x_2:
[----:B------:R-:W-:Y:S05]  /*0360*/  BSYNC.RECONVERGENT B2 ;  /* 0x0000000000027941 */ /* 0x000fea0003800200 */
.L_x_1:
[----:B-1----:R-:W-:-:S04]  /*0370*/  IMAD.WIDE R14, R4, 0x4, R14 ;  /* 0x00000004040e7825 */ /* 0x002fc800078e020e */
[----:B------:R-:W-:Y:S01]  /*0380*/  IMAD.WIDE R28, R4, 0x4, R28 ;  /* 0x00000004041c7825 */ /* 0x000fe200078e021c */
[----:B------:R-:W5:Y:S04]  /*0390*/  LDG.E.CONSTANT R0, desc[UR4][R14.64] ;  /* 0x000000040e007981 */ /* 0x000f68000c1e9900 */
[----:B------:R-:W5:Y:S01]  /*03a0*/  LDG.E.CONSTANT R3, desc[UR4][R28.64] ;  /* 0x000000041c037981 */ /* 0x000f62000c1e9900 */
[----:B------:R-:W-:Y:S01]  /*03b0*/  FADD R6, R12, R11 ;  /* 0x0000000b0c067221 */ /* 0x000fe20000000000 */
[----:B----4-:R-:W-:Y:S01]  /*03c0*/  IMAD.WIDE R34, R5, 0x4, R20 ;  /* 0x0000000405227825 */ /* 0x010fe200078e0214 */
[----:B------:R-:W-:Y:S03]  /*03d0*/  BSSY.RECONVERGENT B2, `(.L_x_5) ;  /* 0x0000029000027945 */ /* 0x000fe60003800200 */
[----:B------:R-:W-:-:S02]  /*03e0*/  HFMA2 R27, -RZ, RZ, 0, 0 ;  /* 0x00000000ff1b7431 */ /* 0x000fc400000001ff */
[----:B------:R-:W-:-:S04]  /*03f0*/  FADD R13, R6, -R11 ;  /* 0x8000000b060d7221 */ /* 0x000fc80000000000 */
[----:B------:R-:W-:Y:S01]  /*0400*/  FADD R8, R6, -R13 ;  /* 0x8000000d06087221 */ /* 0x000fe20000000000 */
[----:B------:R-:W-:-:S03]  /*0410*/  FADD R13, -R13, R12 ;  /* 0x0000000c0d0d7221 */ /* 0x000fc60000000100 */
[----:B------:R-:W-:-:S04]  /*0420*/  FADD R8, -R8, R11 ;  /* 0x0000000b08087221 */ /* 0x000fc80000000100 */
[----:B------:R-:W-:-:S04]  /*0430*/  FADD R13, R8, R13 ;  /* 0x0000000d080d7221 */ /* 0x000fc80000000000 */
[----:B------:R-:W-:-:S04]  /*0440*/  FADD R13, R13, R10 ;  /* 0x0000000a0d0d7221 */ /* 0x000fc80000000000 */
[----:B------:R-:W-:-:S04]  /*0450*/  FADD R10, R6, R13 ;  /* 0x0000000d060a7221 */ /* 0x000fc80000000000 */
[----:B------:R-:W-:-:S04]  /*0460*/  FADD R8, -R6, R10 ;  /* 0x0000000a06087221 */ /* 0x000fc80000000100 */
[--C-:B------:R-:W-:Y:S01]  /*0470*/  FADD R11, R10, -R8.reuse ;  /* 0x800000080a0b7221 */ /* 0x100fe20000000000 */
[----:B------:R-:W-:-:S03]  /*0480*/  FADD R8, R13, -R8 ;  /* 0x800000080d087221 */ /* 0x000fc60000000000 */
[----:B------:R-:W-:-:S04]  /*0490*/  FADD R11, R6, -R11 ;  /* 0x8000000b060b7221 */ /* 0x000fc80000000000 */
[----:B------:R-:W-:-:S04]  /*04a0*/  FADD R11, R11, R8 ;  /* 0x000000080b0b7221 */ /* 0x000fc80000000000 */
[----:B------:R-:W-:-:S05]  /*04b0*/  FADD R13, R10, R11 ;  /* 0x0000000b0a0d7221 */ /* 0x000fca0000000000 */
[----:B------:R0:W-:Y:S01]  /*04c0*/  STG.E desc[UR4][R34.64], R13 ;  /* 0x0000000d22007986 */ /* 0x0001e2000c101904 */
[----:B-----5:R-:W-:-:S05]  /*04d0*/  FADD R6, R0, -R3 ;  /* 0x8000000300067221 */ /* 0x020fca0000000000 */
[----:B------:R-:W-:-:S13]  /*04e0*/  FSETP.NEU.AND P0, PT, R6, RZ, PT ;  /* 0x000000ff0600720b */ /* 0x000fda0003f0d000 */
[----:B0-----:R-:W-:Y:S05]  /*04f0*/  @!P0 BRA `(.L_x_6) ;  /* 0x0000000000588947 */ /* 0x001fea0003800000 */
[----:B--2---:R-:W-:-:S04]  /*0500*/  IMAD.WIDE R12, R5, 0x4, R24 ;  /* 0x00000004050c7825 */ /* 0x004fc800078e0218 */
[----:B------:R-:W-:-:S06]  /*0510*/  IMAD.WIDE R26, R4, 0x4, R12 ;  /* 0x00000004041a7825 */ /* 0x000fcc00078e020c */
[----:B------:R-:W2:Y:S01]  /*0520*/  LDG.E.CONSTANT R26, desc[UR4][R26.64] ;  /* 0x000000041a1a7981 */ /* 0x000ea2000c1e9900 */
[----:B---3--:R-:W-:-:S04]  /*0530*/  IMAD.WIDE R12, R5, 0x4, R22 ;  /* 0x00000004050c7825 */ /* 0x008fc800078e0216 */
[----:B------:R-:W-:-:S06]  /*0540*/  IMAD.WIDE R12, R4, 0x4, R12 ;  /* 0x00000004040c7825 */ /* 0x000fcc00078e020c */
[----:B------:R0:W5:Y:S01]  /*0550*/  LDG.E.CONSTANT R12, desc[UR4][R12.64] ;  /* 0x000000040c0c7981 */ /* 0x000162000c1e9900 */
[----:B------:R-:W1:Y:S01]  /*0560*/  MUFU.RCP R31, R6 ;  /* 0x00000006001f7308 */ /* 0x000e620000001000 */
[----:B------:R-:W-:Y:S01]  /*0570*/  FADD R3, R0, R3 ;  /* 0x0000000300037221 */ /* 0x000fe20000000000 */
[----:B------:R-:W-:Y:S01]  /*0580*/  BSSY.RECONVERGENT B3, `(.L_x_7) ;  /* 0x000000c000037945 */ /* 0x000fe20003800200 */
[----:B-1----:R-:W-:-:S04]  /*0590*/  FFMA R0, -R6, R31, 1 ;  /* 0x3f80000006007423 */ /* 0x002fc8000000011f */
[----:B------:R-:W-:Y:S01]  /*05a0*/  FFMA R0, R31, R0, R31 ;  /* 0x000000001f007223 */ /* 0x000fe2000000001f */
[----:B--2---:R-:W-:-:S04]  /*05b0*/  FFMA R3, R26, 2, -R3 ;  /* 0x400000001a037823 */ /* 0x004fc80000000803 */
[----:B------:R-:W1:Y:S01]  /*05c0*/  FCHK P0, R3, R6 ;  /* 0x0000000603007302 */ /* 0x000e620000000000 */
[----:B------:R-:W-:-:S04]  /*05d0*/  FFMA R31, R3, R0, RZ ;  /* 0x00000000031f7223 */ /* 0x000fc800000000ff */
[----:B------:R-:W-:-:S04]  /*05e0*/  FFMA R8, -R6, R31, R3 ;  /* 0x0000001f06087223 */ /* 0x000fc80000000103 */
[----:B------:R-:W-:Y:S01]  /*05f0*/  FFMA R0, R0, R8, R31 ;  /* 0x0000000800007223 */ /* 0x000fe2000000001f */
[----:B01----:R-:W-:Y:S06]  /*0600*/  @!P0 BRA `(.L_x_8) ;  /* 0x00000000000c8947 */ /* 0x003fec0003800000 */
[----:B------:R-:W-:Y:S02]  /*0610*/  MOV R0, R6 ;  /* 0x0000000600007202 */ /* 0x000fe40000000f00 */
[----:B------:R-:W-:-:S07]  /*0620*/  MOV R6, 0x640 ;  /* 0x0000064000067802 */ /* 0x000fce0000000f00 */
[----:B-----5:R-:W-:Y:S05]  /*0630*/  CALL.REL.NOINC `($__internal_0_$__cuda_sm3x_div_rn_noftz_f32_slowpath) ;  /* 0x0000001000807944 */ /* 0x020fea0003c00000 */
.L_x_8:
[----:B------:R-:W-:Y:S05]  /*0640*/  BSYNC.RECONVERGENT B3 ;  /* 0x0000000000037941 */ /* 0x000fea0003800200 */
.L_x_7:
[----:B-----5:R-:W-:-:S07]  /*0650*/  FMUL R27, R12, R0 ;  /* 0x000000000c1b7220 */ /* 0x020fce0000400000 */
.L_x_6:
[----:B------:R-:W-:Y:S05]  /*0660*/  BSYNC.RECONVERGENT B2 ;  /* 0x0000000000027941 */ /* 0x000fea0003800200 */
.L_x_5:
[----:B------:R-:W-:-:S04]  /*0670*/  IMAD.WIDE R14, R4, 0x4, R14 ;  /* 0x00000004040e7825 */ /* 0x000fc800078e020e */
[----:B------:R-:W-:Y:S01]  /*0680*/  IMAD.WIDE R12, R4, 0x4, R28 ;  /* 0x00000004040c7825 */ /* 0x000fe200078e021c */
[----:B------:R-:W4:Y:S04]  /*0690*/  LDG.E.CONSTANT R0, desc[UR4][R14.64] ;  /* 0x000000040e007981 */ /* 0x000f28000c1e9900 */
[----:B------:R-:W4:Y:S01]  /*06a0*/  LDG.E.CONSTANT R3, desc[UR4][R12.64] ;  /* 0x000000040c037981 */ /* 0x000f22000c1e9900 */
[C---:B------:R-:W-:Y:S01]  /*06b0*/  FADD R6, R10.reuse, R27 ;  /* 0x0000001b0a067221 */ /* 0x040fe20000000000 */
[----:B------:R-:W-:Y:S03]  /*06c0*/  BSSY.RECONVERGENT B2, `(.L_x_9) ;  /* 0x000002c000027945 */ /* 0x000fe60003800200 */
[----:B------:R-:W-:-:S04]  /*06d0*/  FADD R8, -R10, R6 ;  /* 0x000000060a087221 */ /* 0x000fc80000000100 */
[----:B------:R-:W-:Y:S01]  /*06e0*/  FADD R29, R6, -R8 ;  /* 0x80000008061d7221 */ /* 0x000fe20000000000 */
[----:B------:R-:W-:-:S03]  /*06f0*/  FADD R8, -R8, R27 ;  /* 0x0000001b08087221 */ /* 0x000fc60000000100 */
[----:B------:R-:W-:-:S04]  /*0700*/  FADD R29, R10, -R29 ;  /* 0x8000001d0a1d7221 */ /* 0x000fc80000000000 */
[----:B------:R-:W-:-:S04]  /*0710*/  FADD R8, R29, R8 ;  /* 0x000000081d087221 */ /* 0x000fc80000000000 */
[----:B------:R-:W-:-:S04]  /*0720*/  FADD R11, R11, R8 ;  /* 0x000000080b0b7221 */ /* 0x000fc80000000000 */
[----:B------:R-:W-:-:S04]  /*0730*/  FADD R27, R6, R11 ;  /* 0x0000000b061b7221 */ /* 0x000fc80000000000 */
[----:B------:R-:W-:-:S04]  /*0740*/  FADD R8, -R6, R27 ;  /* 0x0000001b06087221 */ /* 0x000fc80000000100 */
[--C-:B------:R-:W-:Y:S01]  /*0750*/  FADD R29, R27, -R8.reuse ;  /* 0x800000081b1d7221 */ /* 0x100fe20000000000 */
[----:B------:R-:W-:Y:S01]  /*0760*/  FADD R11, R11, -R8 ;  /* 0x800000080b0b7221 */ /* 0x000fe20000000000 */
[----:B------:R-:W-:Y:S02]  /*0770*/  HFMA2 R8, -RZ, RZ, 0, 0 ;  /* 0x00000000ff087431 */ /* 0x000fe400000001ff */
[----:B------:R-:W-:-:S04]  /*0780*/  FADD R28, R6, -R29 ;  /* 0x8000001d061c7221 */ /* 0x000fc80000000000 */
[----:B------:R-:W-:Y:S01]  /*0790*/  FADD R28, R28, R11 ;  /* 0x0000000b1c1c7221 */ /* 0x000fe20000000000 */
[----:B------:R-:W-:-:S04]  /*07a0*/  IMAD.WIDE R10, R4, 0x4, R34 ;  /* 0x00000004040a7825 */ /* 0x000fc800078e0222 */
[----:B------:R-:W-:-:S05]  /*07b0*/  FADD R29, R27, R28 ;  /* 0x0000001c1b1d7221 */ /* 0x000fca0000000000 */
[----:B------:R0:W-:Y:S01]  /*07c0*/  STG.E desc[UR4][R10.64], R29 ;  /* 0x0000001d0a007986 */ /* 0x0001e2000c101904 */
[----:B----4-:R-:W-:-:S05]  /*07d0*/  FADD R6, R0, -R3 ;  /* 0x8000000300067221 */ /* 0x010fca0000000000 */
[----:B------:R-:W-:-:S13]  /*07e0*/  FSETP.NEU.AND P0, PT, R6, RZ, PT ;  /* 0x000000ff0600720b */ /* 0x000fda0003f0d000 */
[----:B0-----:R-:W-:Y:S05]  /*07f0*/  @!P0 BRA `(.L_x_10) ;  /* 0x0000000000608947 */ /* 0x001fea0003800000 */
[----:B--2---:R-:W-:-:S04]  /*0800*/  IMAD.WIDE R30, R5, 0x4, R24 ;  /* 0x00000004051e7825 */ /* 0x004fc800078e0218 */
[----:B------:R-:W-:-:S04]  /*0810*/  IMAD.WIDE R30, R4, 0x4, R30 ;  /* 0x00000004041e7825 */ /* 0x000fc800078e021e */
[----:B------:R-:W-:-:S06]  /*0820*/  IMAD.WIDE R32, R4, 0x4, R30 ;  /* 0x0000000404207825 */ /* 0x000fcc00078e021e */
[----:B------:R-:W2:Y:S01]  /*0830*/  LDG.E.CONSTANT R32, desc[UR4][R32.64] ;  /* 0x0000000420207981 */ /* 0x000ea2000c1e9900 */
[----:B---3--:R-:W-:-:S04]  /*0840*/  IMAD.WIDE R30, R5, 0x4, R22 ;  /* 0x00000004051e7825 */ /* 0x008fc800078e0216 */
[----:B------:R-:W-:-:S04]  /*0850*/  IMAD.WIDE R30, R4, 0x4, R30 ;  /* 0x00000004041e7825 */ /* 0x000fc800078e021e */
[----:B------:R-:W-:-:S05]  /*0860*/  IMAD.WIDE R30, R4, 0x4, R30 ;  /* 0x00000004041e7825 */ /* 0x000fca00078e021e */
        /* <DEDUP_REMOVED lines=15> */
.L_x_12:
[----:B------:R-:W-:Y:S05]  /*0960*/  BSYNC.RECONVERGENT B3 ;  /* 0x0000000000037941 */ /* 0x000fea0003800200 */
.L_x_11:
[----:B-----5:R-:W-:-:S07]  /*0970*/  FMUL R8, R29, R0 ;  /* 0x000000001d087220 */ /* 0x020fce0000400000 */
.L_x_10:
[----:B------:R-:W-:Y:S05]  /*0980*/  BSYNC.RECONVERGENT B2 ;  /* 0x0000000000027941 */ /* 0x000fea0003800200 */
.L_x_9:
[----:B------:R-:W-:-:S04]  /*0990*/  IMAD.WIDE R14, R4, 0x4, R14 ;  /* 0x00000004040e7825 */ /* 0x000fc800078e020e */
[----:B------:R-:W-:Y:S01]  /*09a0*/  IMAD.WIDE R30, R4, 0x4, R12 ;  /* 0x00000004041e7825 */ /* 0x000fe200078e020c */
[----:B------:R0:W4:Y:S04]  /*09b0*/  LDG.E.CONSTANT R0, desc[UR4][R14.64] ;  /* 0x000000040e007981 */ /* 0x000128000c1e9900 */
        /* <DEDUP_REMOVED lines=11> */
[--C-:B0-----:R-:W-:Y:S01]  /*0a70*/  FADD R15, R13, -R8.reuse ;  /* 0x800000080d0f7221 */ /* 0x101fe20000000000 */
[----:B------:R-:W-:-:S03]  /*0a80*/  FADD R27, R27, -R8 ;  /* 0x800000081b1b7221 */ /* 0x000fc60000000000 */
[----:B------:R-:W-:Y:S01]  /*0a90*/  FADD R12, R6, -R15 ;  /* 0x8000000f060c7221 */ /* 0x000fe20000000000 */
[----:B------:R-:W-:-:S04]  /*0aa0*/  IMAD.WIDE R14, R4, 0x4, R10 ;  /* 0x00000004040e7825 */ /* 0x000fc800078e020a */
[----:B------:R-:W-:Y:S02]  /*0ab0*/  HFMA2 R10, -RZ, RZ, 0, 0 ;  /* 0x00000000ff0a7431 */ /* 0x000fe400000001ff */
[----:B------:R-:W-:-:S04]  /*0ac0*/  FADD R12, R12, R27 ;  /* 0x0000001b0c0c7221 */ /* 0x000fc80000000000 */
[----:B------:R-:W-:-:S05]  /*0ad0*/  FADD R11, R13, R12 ;  /* 0x0000000c0d0b7221 */ /* 0x000fca0000000000 */
[----:B------:R0:W-:Y:S01]  /*0ae0*/  STG.E desc[UR4][R14.64], R11 ;  /* 0x0000000b0e007986 */ /* 0x0001e2000c101904 */
[----:B----4-:R-:W-:-:S05]  /*0af0*/  FADD R6, R0, -R3 ;  /* 0x8000000300067221 */ /* 0x010fca0000000000 */
[----:B------:R-:W-:-:S13]  /*0b00*/  FSETP.NEU.AND P0, PT, R6, RZ, PT ;  /* 0x000000ff0600720b */ /* 0x000fda0003f0d000 */
[----:B0-----:R-:W-:Y:S05]  /*0b10*/  @!P0 BRA `(.L_x_14) ;  /* 0x0000000000688947 */ /* 0x001fea0003800000 */
[----:B--2---:R-:W-:-:S04]  /*0b20*/  IMAD.WIDE R10, R5, 0x4, R24 ;  /* 0x00000004050a7825 */ /* 0x004fc800078e0218 */
[----:B------:R-:W-:-:S04]  /*0b30*/  IMAD.WIDE R10, R4, 0x4, R10 ;  /* 0x00000004040a7825 */ /* 0x000fc800078e020a */
[----:B------:R-:W-:-:S04]  /*0b40*/  IMAD.WIDE R10, R4, 0x4, R10 ;  /* 0x00000004040a7825 */ /* 0x000fc800078e020a */
[----:B------:R-:W-:-:S04]  /*0b50*/  IMAD.WIDE R26, R4, 0x4, R10 ;  /* 0x00000004041a7825 */ /* 0x000fc800078e020a */
[----:B---3--:R-:W-:Y:S02]  /*0b60*/  IMAD.WIDE R10, R5, 0x4, R22 ;  /* 0x00000004050a7825 */ /* 0x008fe400078e0216 */
[----:B------:R-:W2:Y:S02]  /*0b70*/  LDG.E.CONSTANT R26, desc[UR4][R26.64] ;  /* 0x000000041a1a7981 */ /* 0x000ea4000c1e9900 */
[----:B------:R-:W-:-:S04]  /*0b80*/  IMAD.WIDE R10, R4, 0x4, R10 ;  /* 0x00000004040a7825 */ /* 0x000fc800078e020a */
[----:B------:R-:W-:-:S04]  /*0b90*/  IMAD.WIDE R10, R4, 0x4, R10 ;  /* 0x00000004040a7825 */ /* 0x000fc800078e020a */
        /* <DEDUP_REMOVED lines=16> */
.L_x_16:
[----:B------:R-:W-:Y:S05]  /*0ca0*/  BSYNC.RECONVERGENT B3 ;  /* 0x0000000000037941 */ /* 0x000fea0003800200 */
.L_x_15:
[----:B-----5:R-:W-:-:S07]  /*0cb0*/  FMUL R10, R10, R0 ;  /* 0x000000000a0a7220 */ /* 0x020fce0000400000 */
.L_x_14:
[----:B------:R-:W-:Y:S05]  /*0cc0*/  BSYNC.RECONVERGENT B2 ;  /* 0x0000000000027941 */ /* 0x000fea0003800200 */
.L_x_13:
[----:B------:R-:W-:Y:S01]  /*0cd0*/  FADD R0, R13, R10 ;  /* 0x0000000a0d007221 */ /* 0x000fe20000000000 */
[----:B------:R-:W-:Y:S01]  /*0ce0*/  IMAD.WIDE R14, R4, 0x4, R14 ;  /* 0x00000004040e7825 */ /* 0x000fe200078e020e */
[----:B------:R-:W-:-:S03]  /*0cf0*/  IADD3 R2, PT, PT, R2, 0x4, RZ ;  /* 0x0000000402027810 */ /* 0x000fc60007ffe0ff */
[----:B------:R-:W-:Y:S01]  /*0d00*/  FADD R3, -R13, R0 ;  /* 0x000000000d037221 */ /* 0x000fe20000000100 */
[----:B------:R-:W-:Y:S02]  /*0d10*/  LEA R5, R4, R5, 0x2 ;  /* 0x0000000504057211 */ /* 0x000fe400078e10ff */
[----:B------:R-:W-:Y:S01]  /*0d20*/  ISETP.NE.AND P0, PT, R2, RZ, PT ;  /* 0x000000ff0200720c */ /* 0x000fe20003f05270 */
        /* <DEDUP_REMOVED lines=13> */
[----:B------:R-:W-:Y:S05]  /*0e00*/  @P0 BRA `(.L_x_17) ;  /* 0xfffffff000e00947 */ /* 0x000fea000383ffff */
.L_x_0:
[----:B------:R-:W1:Y:S02]  /*0e10*/  LDC R0, c[0x0][0x3a4] ;  /* 0x0000e900ff007b82 */ /* 0x000e640000000800 */
[----:B-1----:R-:W-:-:S13]  /*0e20*/  LOP3.LUT P0, R0, R0, 0x3, RZ, 0xc0, !PT ;  /* 0x0000000300007812 */ /* 0x002fda000780c0ff */
[----:B0-----:R-:W-:Y:S05]  /*0e30*/  @!P0 EXIT ;  /* 0x000000000000894d */ /* 0x001fea0003800000 */
[----:B------:R-:W-:-:S13]  /*0e40*/  ISETP.NE.AND P0, PT, R0, 0x1, PT ;  /* 0x000000010000780c */ /* 0x000fda0003f05270 */
[----:B------:R-:W-:Y:S05]  /*0e50*/  @!P0 BRA `(.L_x_18) ;  /* 0x0000000400948947 */ /* 0x000fea0003800000 */
[----:B------:R-:W0:Y:S01]  /*0e60*/  LDC.64 R18, c[0x0][0x380] ;  /* 0x0000e000ff127b82 */ /* 0x000e220000000a00 */
[----:B------:R-:W-:-:S07]  /*0e70*/  IMAD R4, R7, R4, R9 ;  /* 0x0000000407047224 */ /* 0x000fce00078e0209 */
[----:B------:R-:W1:Y:S08]  /*0e80*/  LDC.64 R16, c[0x0][0x388] ;  /* 0x0000e200ff107b82 */ /* 0x000e700000000a00 */
[----:B------:R-:W4:Y:S01]  /*0e90*/  LDC.64 R14, c[0x0][0x390] ;  /* 0x0000e400ff0e7b82 */ /* 0x000f220000000a00 */
[----:B0-----:R-:W-:-:S07]  /*0ea0*/  IMAD.WIDE R18, R4, 0x4, R18 ;  /* 0x0000000404127825 */ /* 0x001fce00078e0212 */
[----:B------:R-:W0:Y:S01]  /*0eb0*/  LDC.64 R12, c[0x0][0x398] ;  /* 0x0000e600ff0c7b82 */ /* 0x000e220000000a00 */
[----:B------:R-:W5:Y:S01]  /*0ec0*/  LDG.E.CONSTANT R0, desc[UR4][R18.64] ;  /* 0x0000000412007981 */ /* 0x000f62000c1e9900 */
[----:B-1----:R-:W-:-:S05]  /*0ed0*/  IMAD.WIDE R16, R4, 0x4, R16 ;  /* 0x0000000404107825 */ /* 0x002fca00078e0210 */
[----:B------:R-:W5:Y:S01]  /*0ee0*/  LDG.E.CONSTANT R21, desc[UR4][R16.64] ;  /* 0x0000000410157981 */ /* 0x000f62000c1e9900 */
[----:B------:R-:W-:Y:S01]  /*0ef0*/  BSSY.RECONVERGENT B2, `(.L_x_19) ;  /* 0x0000019000027945 */ /* 0x000fe20003800200 */
[----:B------:R-:W-:Y:S02]  /*0f00*/  HFMA2 R2, -RZ, RZ, 0, 0 ;  /* 0x00000000ff027431 */ /* 0x000fe400000001ff */
[----:B----4-:R-:W-:-:S04]  /*0f10*/  IMAD.WIDE R14, R4, 0x4, R14 ;  /* 0x00000004040e7825 */ /* 0x010fc800078e020e */
[----:B0-----:R-:W-:-:S04]  /*0f20*/  IMAD.WIDE R12, R4, 0x4, R12 ;  /* 0x00000004040c7825 */ /* 0x001fc800078e020c */
[----:B-----5:R-:W-:-:S05]  /*0f30*/  FADD R8, R0, -R21 ;  /* 0x8000001500087221 */ /* 0x020fca0000000000 */
[----:B------:R-:W-:-:S13]  /*0f40*/  FSETP.NEU.AND P0, PT, R8, RZ, PT ;  /* 0x000000ff0800720b */ /* 0x000fda0003f0d000 */
[----:B------:R-:W-:Y:S05]  /*0f50*/  @!P0 BRA `(.L_x_20) ;  /* 0x0000000000488947 */ /* 0x000fea0003800000 */
[----:B------:R-:W4:Y:S04]  /*0f60*/  LDG.E.CONSTANT R3, desc[UR4][R14.64] ;  /* 0x000000040e037981 */ /* 0x000f28000c1e9900 */
[----:B------:R0:W5:Y:S01]  /*0f70*/  LDG.E.CONSTANT R2, desc[UR4][R12.64] ;  /* 0x000000040c027981 */ /* 0x000162000c1e9900 */
[----:B------:R-:W1:Y:S01]  /*0f80*/  MUFU.RCP R5, R8 ;  /* 0x0000000800057308 */ /* 0x000e620000001000 */
[----:B------:R-:W-:Y:S01]  /*0f90*/  FADD R0, R0, R21 ;  /* 0x0000001500007221 */ /* 0x000fe20000000000 */
[----:B------:R-:W-:Y:S01]  /*0fa0*/  BSSY.RECONVERGENT B3, `(.L_x_21) ;  /* 0x000000c000037945 */ /* 0x000fe20003800200 */
[----:B-1----:R-:W-:-:S04]  /*0fb0*/  FFMA R6, -R8, R5, 1 ;  /* 0x3f80000008067423 */ /* 0x002fc80000000105 */
[----:B------:R-:W-:Y:S01]  /*0fc0*/  FFMA R6, R5, R6, R5 ;  /* 0x0000000605067223 */ /* 0x000fe20000000005 */
[----:B----4-:R-:W-:-:S04]  /*0fd0*/  FFMA R3, R3, 2, -R0 ;  /* 0x4000000003037823 */ /* 0x010fc80000000800 */
[----:B------:R-:W1:Y:S01]  /*0fe0*/  FCHK P0, R3, R8 ;  /* 0x0000000803007302 */ /* 0x000e620000000000 */
[----:B------:R-:W-:-:S04]  /*0ff0*/  FFMA R5, R3, R6, RZ ;  /* 0x0000000603057223 */ /* 0x000fc800000000ff */
[----:B------:R-:W-:-:S04]  /*1000*/  FFMA R0, -R8, R5, R3 ;  /* 0x0000000508007223 */ /* 0x000fc80000000103 */
[----:B------:R-:W-:Y:S01]  /*1010*/  FFMA R0, R6, R0, R5 ;  /* 0x0000000006007223 */ /* 0x000fe20000000005 */
[----:B01----:R-:W-:Y:S06]  /*1020*/  @!P0 BRA `(.L_x_22) ;  /* 0x00000000000c8947 */ /* 0x003fec0003800000 */
[----:B------:R-:W-:Y:S02]  /*1030*/  MOV R0, R8 ;  /* 0x0000000800007202 */ /* 0x000fe40000000f00 */
[----:B------:R-:W-:-:S07]  /*1040*/  MOV R6, 0x1060 ;  /* 0x0000106000067802 */ /* 0x000fce0000000f00 */
[----:B--23-5:R-:W-:Y:S05]  /*1050*/  CALL.REL.NOINC `($__internal_0_$__cuda_sm3x_div_rn_noftz_f32_slowpath) ;  /* 0x0000000400f87944 */ /* 0x02cfea0003c00000 */
.L_x_22:
[----:B------:R-:W-:Y:S05]  /*1060*/  BSYNC.RECONVERGENT B3 ;  /* 0x0000000000037941 */ /* 0x000fea0003800200 */
.L_x_21:
[----:B-----5:R-:W-:-:S07]  /*1070*/  FMUL R2, R2, R0 ;  /* 0x0000000002027220 */ /* 0x020fce0000400000 */
.L_x_20:
[----:B------:R-:W-:Y:S05]  /*1080*/  BSYNC.RECONVERGENT B2 ;  /* 0x0000000000027941 */ /* 0x000fea0003800200 */
.L_x_19:
[----:B------:R-:W0:Y:S02]  /*1090*/  LDC R3, c[0x0][0x3a0] ;  /* 0x0000e800ff037b82 */ /* 0x000e240000000800 */
[----:B0-----:R-:W-:-:S04]  /*10a0*/  IMAD.WIDE R20, R3, 0x4, R18 ;  /* 0x0000000403147825 */ /* 0x001fc800078e0212 */
[----:B------:R-:W-:Y:S01]  /*10b0*/  IMAD.WIDE R18, R3, 0x4, R16 ;  /* 0x0000000403127825 */ /* 0x000fe200078e0210 */
[----:B------:R0:W4:Y:S03]  /*10c0*/  LDG.E.CONSTANT R0, desc[UR4][R20.64] ;  /* 0x0000000414007981 */ /* 0x000126000c1e9900 */
[C---:B------:R-:W-:Y:S01]  /*10d0*/  FADD R6, R11.reuse, R2 ;  /* 0x000000020b067221 */ /* 0x040fe20000000000 */
[----:B------:R-:W1:Y:S01]  /*10e0*/  LDC.64 R16, c[0x0][0x3a8] ;  /* 0x0000ea00ff107b82 */ /* 0x000e620000000a00 */
[----:B------:R-:W4:Y:S02]  /*10f0*/  LDG.E.CONSTANT R19, desc[UR4][R18.64] ;  /* 0x0000000412137981 */ /* 0x000f24000c1e9900 */
[----:B------:R-:W-:Y:S01]  /*1100*/  FADD R5, -R11, R6 ;  /* 0x000000060b057221 */ /* 0x000fe20000000100 */
[----:B------:R-:W-:Y:S03]  /*1110*/  BSSY.RECONVERGENT B2, `(.L_x_23) ;  /* 0x0000027000027945 */ /* 0x000fe60003800200 */
[----:B------:R-:W-:Y:S01]  /*1120*/  FADD R8, R6, -R5 ;  /* 0x8000000506087221 */ /* 0x000fe20000000000 */
[----:B------:R-:W-:-:S03]  /*1130*/  FADD R5, -R5, R2 ;  /* 0x0000000205057221 */ /* 0x000fc60000000100 */
[----:B------:R-:W-:-:S04]  /*1140*/  FADD R8, R11, -R8 ;  /* 0x800000080b087221 */ /* 0x000fc80000000000 */
[----:B------:R-:W-:-:S04]  /*1150*/  FADD R5, R8, R5 ;  /* 0x0000000508057221 */ /* 0x000fc80000000000 */
[----:B------:R-:W-:-:S04]  /*1160*/  FADD R11, R10, R5 ;  /* 0x000000050a0b7221 */ /* 0x000fc80000000000 */
[----:B------:R-:W-:Y:S01]  /*1170*/  FADD R5, R6, R11 ;  /* 0x0000000b06057221 */ /* 0x000fe20000000000 */
[----:B-1----:R-:W-:-:S04]  /*1180*/  IMAD.WIDE R16, R4, 0x4, R16 ;  /* 0x0000000404107825 */ /* 0x002fc800078e0210 */
[----:B------:R-:W-:Y:S02]  /*1190*/  HFMA2 R4, -RZ, RZ, 0, 0 ;  /* 0x00000000ff047431 */ /* 0x000fe400000001ff */
[----:B------:R-:W-:-:S04]  /*11a0*/  FADD R2, -R6, R5 ;  /* 0x0000000506027221 */ /* 0x000fc80000000100 */
[--C-:B0-----:R-:W-:Y:S01]  /*11b0*/  FADD R21, R5, -R2.reuse ;  /* 0x8000000205157221 */ /* 0x101fe20000000000 */
[----:B------:R-:W-:-:S03]  /*11c0*/  FADD R11, R11, -R2 ;  /* 0x800000020b0b7221 */ /* 0x000fc60000000000 */
[----:B------:R-:W-:-:S04]  /*11d0*/  FADD R2, R6, -R21 ;  /* 0x8000001506027221 */ /* 0x000fc80000000000 */
[----:B------:R-:W-:-:S04]  /*11e0*/  FADD R2, R2, R11 ;  /* 0x0000000b02027221 */ /* 0x000fc80000000000 */
[----:B------:R-:W-:-:S05]  /*11f0*/  FADD R11, R5, R2 ;  /* 0x00000002050b7221 */ /* 0x000fca0000000000 */
[----:B------:R0:W-:Y:S01]  /*1200*/  STG.E desc[UR4][R16.64], R11 ;  /* 0x0000000b10007986 */ /* 0x0001e2000c101904 */
[----:B----4-:R-:W-:-:S05]  /*1210*/  FADD R8, R0, -R19 ;  /* 0x8000001300087221 */ /* 0x010fca0000000000 */
[----:B------:R-:W-:-:S13]  /*1220*/  FSETP.NEU.AND P0, PT, R8, RZ, PT ;  /* 0x000000ff0800720b */ /* 0x000fda0003f0d000 */
[----:B0-----:R-:W-:Y:S05]  /*1230*/  @!P0 BRA `(.L_x_24) ;  /* 0x0000000000508947 */ /* 0x001fea0003800000 */
[----:B------:R-:W-:-:S06]  /*1240*/  IMAD.WIDE R14, R3, 0x4, R14 ;  /* 0x00000004030e7825 */ /* 0x000fcc00078e020e */
[----:B------:R-:W4:Y:S01]  /*1250*/  LDG.E.CONSTANT R14, desc[UR4][R14.64] ;  /* 0x000000040e0e7981 */ /* 0x000f22000c1e9900 */
[----:B------:R-:W-:-:S05]  /*1260*/  IMAD.WIDE R12, R3, 0x4, R12 ;  /* 0x00000004030c7825 */ /* 0x000fca00078e020c */
        /* <DEDUP_REMOVED lines=15> */
.L_x_26:
[----:B------:R-:W-:Y:S05]  /*1360*/  BSYNC.RECONVERGENT B3 ;  /* 0x0000000000037941 */ /* 0x000fea0003800200 */
.L_x_25:
[----:B-----5:R-:W-:-:S07]  /*1370*/  FMUL R4, R4, R0 ;  /* 0x0000000004047220 */ /* 0x020fce0000400000 */
.L_x_24:
[----:B------:R-:W-:Y:S05]  /*1380*/  BSYNC.RECONVERGENT B2 ;  /* 0x0000000000027941 */ /* 0x000fea0003800200 */
.L_x_23:
[----:B------:R-:W-:Y:S01]  /*1390*/  FADD R0, R5, R4 ;  /* 0x0000000405007221 */ /* 0x000fe20000000000 */
[----:B------:R-:W-:-:S03]  /*13a0*/  IADD3 R7, PT, PT, R7, 0x2, RZ ;  /* 0x0000000207077810 */ /* 0x000fc60007ffe0ff */
[----:B------:R-:W-:-:S04]  /*13b0*/  FADD R3, -R5, R0 ;  /* 0x0000000005037221 */ /* 0x000fc80000000100 */
[----:B------:R-:W-:Y:S01]  /*13c0*/  FADD R6, R0, -R3 ;  /* 0x8000000300067221 */ /* 0x000fe20000000000 */
[----:B------:R-:W-:Y:S02]  /*13d0*/  FADD R3, -R3, R4 ;  /* 0x0000000403037221 */ /* 0x000fe40000000100 */
[----:B------:R-:W0:Y:S01]  /*13e0*/  LDC R4, c[0x0][0x3a0] ;  /* 0x0000e800ff047b82 */ /* 0x000e220000000800 */
[----:B------:R-:W-:-:S04]  /*13f0*/  FADD R6, R5, -R6 ;  /* 0x8000000605067221 */ /* 0x000fc80000000000 */
[----:B------:R-:W-:-:S04]  /*1400*/  FADD R3, R6, R3 ;  /* 0x0000000306037221 */ /* 0x000fc80000000000 */
[----:B------:R-:W-:-:S04]  /*1410*/  FADD R3, R2, R3 ;  /* 0x0000000302037221 */ /* 0x000fc80000000000 */
[----:B------:R-:W-:-:S04]  /*1420*/  FADD R11, R0, R3 ;  /* 0x00000003000b7221 */ /* 0x000fc80000000000 */
[----:B------:R-:W-:-:S04]  /*1430*/  FADD R2, -R0, R11 ;  /* 0x0000000b00027221 */ /* 0x000fc80000000100 */
[--C-:B------:R-:W-:Y:S01]  /*1440*/  FADD R5, R11, -R2.reuse ;  /* 0x800000020b057221 */ /* 0x100fe20000000000 */
[----:B------:R-:W-:Y:S01]  /*1450*/  FADD R2, R3, -R2 ;  /* 0x8000000203027221 */ /* 0x000fe20000000000 */
[----:B0-----:R-:W-:-:S04]  /*1460*/  IMAD.WIDE R16, R4, 0x4, R16 ;  /* 0x0000000404107825 */ /* 0x001fc800078e0210 */
[----:B------:R-:W-:-:S04]  /*1470*/  FADD R5, R0, -R5 ;  /* 0x8000000500057221 */ /* 0x000fc80000000000 */
[----:B------:R-:W-:-:S04]  /*1480*/  FADD R10, R5, R2 ;  /* 0x00000002050a7221 */ /* 0x000fc80000000000 */
[----:B------:R-:W-:-:S05]  /*1490*/  FADD R3, R11, R10 ;  /* 0x0000000a0b037221 */ /* 0x000fca0000000000 */
[----:B------:R0:W-:Y:S02]  /*14a0*/  STG.E desc[UR4][R16.64], R3 ;  /* 0x0000000310007986 */ /* 0x0001e4000c101904 */
.L_x_18:
[----:B------:R-:W1:Y:S02]  /*14b0*/  LDC R0, c[0x0][0x3a4] ;  /* 0x0000e900ff007b82 */ /* 0x000e640000000800 */
[----:B-1----:R-:W-:-:S04]  /*14c0*/  LOP3.LUT R0, R0, 0x1, RZ, 0xc0, !PT ;  /* 0x0000000100007812 */ /* 0x002fc800078ec0ff */
[----:B------:R-:W-:-:S13]  /*14d0*/  ISETP.NE.U32.AND P0, PT, R0, 0x1, PT ;  /* 0x000000010000780c */ /* 0x000fda0003f05070 */
[----:B------:R-:W-:Y:S05]  /*14e0*/  @P0 EXIT ;  /* 0x000000000000094d */ /* 0x000fea0003800000 */
[----:B0-----:R-:W0:Y:S01]  /*14f0*/  LDC.64 R2, c[0x0][0x380] ;  /* 0x0000e000ff027b82 */ /* 0x001e220000000a00 */
[----:B------:R-:W-:-:S07]  /*1500*/  IMAD R7, R7, R4, R9 ;  /* 0x0000000407077224 */ /* 0x000fce00078e0209 */
[----:B------:R-:W1:Y:S01]  /*1510*/  LDC.64 R12, c[0x0][0x388] ;  /* 0x0000e200ff0c7b82 */ /* 0x000e620000000a00 */
[----:B0-----:R-:W-:-:S04]  /*1520*/  IMAD.WIDE R2, R7, 0x4, R2 ;  /* 0x0000000407027825 */ /* 0x001fc800078e0202 */
[----:B-1----:R-:W-:Y:S02]  /*1530*/  IMAD.WIDE R4, R7, 0x4, R12 ;  /* 0x0000000407047825 */ /* 0x002fe400078e020c */
[----:B------:R-:W4:Y:S04]  /*1540*/  LDG.E.CONSTANT R12, desc[UR4][R2.64] ;  /* 0x00000004020c7981 */ /* 0x000f28000c1e9900 */
[----:B------:R-:W4:Y:S01]  /*1550*/  LDG.E.CONSTANT R13, desc[UR4][R4.64] ;  /* 0x00000004040d7981 */ /* 0x000f22000c1e9900 */
[----:B------:R-:W-:Y:S01]  /*1560*/  BSSY.RECONVERGENT B2, `(.L_x_27) ;  /* 0x000001b000027945 */ /* 0x000fe20003800200 */
[----:B------:R-:W-:Y:S02]  /*1570*/  HFMA2 R0, -RZ, RZ, 0, 0 ;  /* 0x00000000ff007431 */ /* 0x000fe400000001ff */
[----:B----4-:R-:W-:-:S05]  /*1580*/  FADD R14, R12, -R13 ;  /* 0x8000000d0c0e7221 */ /* 0x010fca0000000000 */
[----:B------:R-:W-:-:S13]  /*1590*/  FSETP.NEU.AND P0, PT, R14, RZ, PT ;  /* 0x000000ff0e00720b */ /* 0x000fda0003f0d000 */
[----:B------:R-:W-:Y:S05]  /*15a0*/  @!P0 BRA `(.L_x_28) ;  /* 0x0000000000588947 */ /* 0x000fea0003800000 */
[----:B------:R-:W0:Y:S08]  /*15b0*/  LDC.64 R4, c[0x0][0x390] ;  /* 0x0000e400ff047b82 */ /* 0x000e300000000a00 */
[----:B------:R-:W1:Y:S01]  /*15c0*/  LDC.64 R8, c[0x0][0x398] ;  /* 0x0000e600ff087b82 */ /* 0x000e620000000a00 */
[----:B0-----:R-:W-:-:S05]  /*15d0*/  IMAD.WIDE R4, R7, 0x4, R4 ;  /* 0x0000000407047825 */ /* 0x001fca00078e0204 */
[----:B------:R-:W4:Y:S01]  /*15e0*/  LDG.E.CONSTANT R3, desc[UR4][R4.64] ;  /* 0x0000000404037981 */ /* 0x000f22000c1e9900 */
[----:B-1----:R-:W-:-:S05]  /*15f0*/  IMAD.WIDE R8, R7, 0x4, R8 ;  /* 0x0000000407087825 */ /* 0x002fca00078e0208 */
        /* <DEDUP_REMOVED lines=15> */
.L_x_30:
[----:B------:R-:W-:Y:S05]  /*16f0*/  BSYNC.RECONVERGENT B3 ;  /* 0x0000000000037941 */ /* 0x000fea0003800200 */
.L_x_29:
[----:B-----5:R-:W-:-:S07]  /*1700*/  FMUL R0, R2, R0 ;  /* 0x0000000002007220 */ /* 0x020fce0000400000 */
.L_x_28:
[----:B------:R-:W-:Y:S05]  /*1710*/  BSYNC.RECONVERGENT B2 ;  /* 0x0000000000027941 */ /* 0x000fea0003800200 */
.L_x_27:
[----:B------:R-:W-:-:S04]  /*1720*/  FADD R4, R0, R11 ;  /* 0x0000000b00047221 */ /* 0x000fc80000000000 */
[----:B------:R-:W-:-:S04]  /*1730*/  FADD R3, R4, -R11 ;  /* 0x8000000b04037221 */ /* 0x000fc80000000000 */
[----:B------:R-:W-:Y:S01]  /*1740*/  FADD R2, R4, -R3 ;  /* 0x8000000304027221 */ /* 0x000fe20000000000 */
[----:B------:R-:W-:-:S03]  /*1750*/  FADD R3, -R3, R0 ;  /* 0x0000000003037221 */ /* 0x000fc60000000100 */
[----:B------:R-:W-:-:S04]  /*1760*/  FADD R2, -R2, R11 ;  /* 0x0000000b02027221 */ /* 0x000fc80000000100 */
[----:B------:R-:W-:Y:S02]  /*1770*/  FADD R5, R2, R3 ;  /* 0x0000000302057221 */ /* 0x000fe40000000000 */
[----:B------:R-:W0:Y:S02]  /*1780*/  LDC.64 R2, c[0x0][0x3a8] ;  /* 0x0000ea00ff027b82 */ /* 0x000e240000000a00 */
[----:B------:R-:W-:-:S04]  /*1790*/  FADD R5, R5, R10 ;  /* 0x0000000a05057221 */ /* 0x000fc80000000000 */
[----:B------:R-:W-:-:S04]  /*17a0*/  FADD R9, R4, R5 ;  /* 0x0000000504097221 */ /* 0x000fc80000000000 */
[----:B------:R-:W-:-:S04]  /*17b0*/  FADD R0, -R4, R9 ;  /* 0x0000000904007221 */ /* 0x000fc80000000100 */
[--C-:B------:R-:W-:Y:S01]  /*17c0*/  FADD R11, R9, -R0.reuse ;  /* 0x80000000090b7221 */ /* 0x100fe20000000000 */
[----:B------:R-:W-:-:S03]  /*17d0*/  FADD R0, R5, -R0 ;  /* 0x8000000005007221 */ /* 0x000fc60000000000 */
[----:B------:R-:W-:-:S04]  /*17e0*/  FADD R11, R4, -R11 ;  /* 0x8000000b040b7221 */ /* 0x000fc80000000000 */
[----:B------:R-:W-:Y:S01]  /*17f0*/  FADD R0, R11, R0 ;  /* 0x000000000b007221 */ /* 0x000fe20000000000 */
[----:B0-----:R-:W-:-:S04]  /*1800*/  IMAD.WIDE R2, R7, 0x4, R2 ;  /* 0x0000000407027825 */ /* 0x001fc800078e0202 */
[----:B------:R-:W-:-:S05]  /*1810*/  FADD R9, R9, R0 ;  /* 0x0000000009097221 */ /* 0x000fca0000000000 */
[----:B------:R-:W-:Y:S01]  /*1820*/  STG.E desc[UR4][R2.64], R9 ;  /* 0x0000000902007986 */ /* 0x000fe2000c101904 */
[----:B------:R-:W-:Y:S05]  /*1830*/  EXIT ;  /* 0x000000000000794d */ /* 0x000fea0003800000 */
        .weak           $__internal_0_$__cuda_sm3x_div_rn_noftz_f32_slowpath
        .type           $__internal_0_$__cuda_sm3x_div_rn_noftz_f32_slowpath,@function
        .size           $__internal_0_$__cuda_sm3x_div_rn_noftz_f32_slowpath,(.L_x_80 - $__internal_0_$__cuda_sm3x_div_rn_noftz_f32_slowpath)
$__internal_0_$__cuda_sm3x_div_rn_noftz_f32_slowpath:
[----:B------:R-:W-:Y:S01]  /*1840*/  SHF.R.U32.HI R8, RZ, 0x17, R0 ;  /* 0x00000017ff087819 */ /* 0x000fe20000011600 */
[----:B------:R-:W-:Y:S01]  /*1850*/  BSSY.RECONVERGENT B0, `(.L_x_31) ;  /* 0x0000062000007945 */ /* 0x000fe20003800200 */
[----:B------:R-:W-:Y:S02]  /*1860*/  SHF.R.U32.HI R30, RZ, 0x17, R3 ;  /* 0x00000017ff1e7819 */ /* 0x000fe40000011603 */
[----:B------:R-:W-:Y:S02]  /*1870*/  LOP3.LUT R8, R8, 0xff, RZ, 0xc0, !PT ;  /* 0x000000ff08087812 */ /* 0x000fe400078ec0ff */
[----:B------:R-:W-:Y:S02]  /*1880*/  LOP3.LUT R30, R30, 0xff, RZ, 0xc0, !PT ;  /* 0x000000ff1e1e7812 */ /* 0x000fe400078ec0ff */
[----:B------:R-:W-:Y:S02]  /*1890*/  IADD3 R31, PT, PT, R8, -0x1, RZ ;  /* 0xffffffff081f7810 */ /* 0x000fe40007ffe0ff */
[----:B------:R-:W-:-:S02]  /*18a0*/  IADD3 R32, PT, PT, R30, -0x1, RZ ;  /* 0xffffffff1e207810 */ /* 0x000fc40007ffe0ff */
[----:B------:R-:W-:-:S04]  /*18b0*/  ISETP.GT.U32.AND P0, PT, R31, 0xfd, PT ;  /* 0x000000fd1f00780c */ /* 0x000fc80003f04070 */
[----:B------:R-:W-:-:S13]  /*18c0*/  ISETP.GT.U32.OR P0, PT, R32, 0xfd, P0 ;  /* 0x000000fd2000780c */ /* 0x000fda0000704470 */
[----:B------:R-:W-:Y:S01]  /*18d0*/  @!P0 MOV R26, RZ ;  /* 0x000000ff001a8202 */ /* 0x000fe20000000f00 */
[----:B------:R-:W-:Y:S06]  /*18e0*/  @!P0 BRA `(.L_x_32) ;  /* 0x00000000005c8947 */ /* 0x000fec0003800000 */
[----:B------:R-:W-:Y:S02]  /*18f0*/  FSETP.GTU.FTZ.AND P0, PT, |R3|, +INF , PT ;  /* 0x7f8000000300780b */ /* 0x000fe40003f1c200 */
[----:B------:R-:W-:-:S04]  /*1900*/  FSETP.GTU.FTZ.AND P1, PT, |R0|, +INF , PT ;  /* 0x7f8000000000780b */ /* 0x000fc80003f3c200 */
[----:B------:R-:W-:-:S13]  /*1910*/  PLOP3.LUT P0, PT, P0, P1, PT, 0xf8, 0x8f ;  /* 0x00000000008f781c */ /* 0x000fda0000703f70 */
[----:B------:R-:W-:Y:S05]  /*1920*/  @P0 BRA `(.L_x_33) ;  /* 0x00000004004c0947 */ /* 0x000fea0003800000 */
[----:B------:R-:W-:-:S13]  /*1930*/  LOP3.LUT P0, RZ, R0, 0x7fffffff, R3, 0xc8, !PT ;  /* 0x7fffffff00ff7812 */ /* 0x000fda000780c803 */
[----:B------:R-:W-:Y:S05]  /*1940*/  @!P0 BRA `(.L_x_34) ;  /* 0x00000004003c8947 */ /* 0x000fea0003800000 */
[C---:B------:R-:W-:Y:S02]  /*1950*/  FSETP.NEU.FTZ.AND P2, PT, |R3|.reuse, +INF , PT ;  /* 0x7f8000000300780b */ /* 0x040fe40003f5d200 */
[----:B------:R-:W-:Y:S02]  /*1960*/  FSETP.NEU.FTZ.AND P1, PT, |R0|, +INF , PT ;  /* 0x7f8000000000780b */ /* 0x000fe40003f3d200 */
[----:B------:R-:W-:-:S11]  /*1970*/  FSETP.NEU.FTZ.AND P0, PT, |R3|, +INF , PT ;  /* 0x7f8000000300780b */ /* 0x000fd60003f1d200 */
[----:B------:R-:W-:Y:S05]  /*1980*/  @!P1 BRA !P2, `(.L_x_34) ;  /* 0x00000004002c9947 */ /* 0x000fea0005000000 */
[----:B------:R-:W-:-:S04]  /*1990*/  LOP3.LUT P2, RZ, R3, 0x7fffffff, RZ, 0xc0, !PT ;  /* 0x7fffffff03ff7812 */ /* 0x000fc8000784c0ff */
[----:B------:R-:W-:-:S13]  /*19a0*/  PLOP3.LUT P1, PT, P1, P2, PT, 0x2f, 0xf2 ;  /* 0x0000000000f2781c */ /* 0x000fda0000f24577 */
[----:B------:R-:W-:Y:S05]  /*19b0*/  @P1 BRA `(.L_x_35) ;  /* 0x0000000400181947 */ /* 0x000fea0003800000 */
[----:B------:R-:W-:-:S04]  /*19c0*/  LOP3.LUT P1, RZ, R0, 0x7fffffff, RZ, 0xc0, !PT ;  /* 0x7fffffff00ff7812 */ /* 0x000fc8000782c0ff */
[----:B------:R-:W-:-:S13]  /*19d0*/  PLOP3.LUT P0, PT, P0, P1, PT, 0x2f, 0xf2 ;  /* 0x0000000000f2781c */ /* 0x000fda0000702577 */
[----:B------:R-:W-:Y:S05]  /*19e0*/  @P0 BRA `(.L_x_36) ;  /* 0x0000000400000947 */ /* 0x000fea0003800000 */
[----:B------:R-:W-:Y:S02]  /*19f0*/  ISETP.GE.AND P0, PT, R32, RZ, PT ;  /* 0x000000ff2000720c */ /* 0x000fe40003f06270 */
[----:B------:R-:W-:-:S11]  /*1a00*/  ISETP.GE.AND P1, PT, R31, RZ, PT ;  /* 0x000000ff1f00720c */ /* 0x000fd60003f26270 */
[----:B------:R-:W-:Y:S01]  /*1a10*/  @P0 MOV R26, RZ ;  /* 0x000000ff001a0202 */ /* 0x000fe20000000f00 */
[----:B------:R-:W-:Y:S01]  /*1a20*/  @!P0 FFMA R3, R3, 1.84467440737095516160e+19, RZ ;  /* 0x5f80000003038823 */ /* 0x000fe200000000ff */
[----:B------:R-:W-:Y:S01]  /*1a30*/  @!P0 MOV R26, 0xffffffc0 ;  /* 0xffffffc0001a8802 */ /* 0x000fe20000000f00 */
[----:B------:R-:W-:-:S03]  /*1a40*/  @!P1 FFMA R0, R0, 1.84467440737095516160e+19, RZ ;  /* 0x5f80000000009823 */ /* 0x000fc600000000ff */
[----:B------:R-:W-:-:S07]  /*1a50*/  @!P1 IADD3 R26, PT, PT, R26, 0x40, RZ ;  /* 0x000000401a1a9810 */ /* 0x000fce0007ffe0ff */
.L_x_32:
[----:B------:R-:W-:Y:S01]  /*1a60*/  LEA R31, R8, 0xc0800000, 0x17 ;  /* 0xc0800000081f7811 */ /* 0x000fe200078eb8ff */
[----:B------:R-:W-:Y:S01]  /*1a70*/  BSSY.RECONVERGENT B1, `(.L_x_37) ;  /* 0x0000036000017945 */ /* 0x000fe20003800200 */
[----:B------:R-:W-:Y:S02]  /*1a80*/  IADD3 R30, PT, PT, R30, -0x7f, RZ ;  /* 0xffffff811e1e7810 */ /* 0x000fe40007ffe0ff */
[----:B------:R-:W-:Y:S02]  /*1a90*/  IADD3 R36, PT, PT, -R31, R0, RZ ;  /* 0x000000001f247210 */ /* 0x000fe40007ffe1ff */
[C---:B------:R-:W-:Y:S01]  /*1aa0*/  IADD3 R37, PT, PT, R30.reuse, 0x7f, -R8 ;  /* 0x0000007f1e257810 */ /* 0x040fe20007ffe808 */
[----:B------:R-:W-:Y:S01]  /*1ab0*/  IMAD R0, R30, -0x800000, R3 ;  /* 0xff8000001e007824 */ /* 0x000fe200078e0203 */
[----:B------:R-:W0:Y:S01]  /*1ac0*/  MUFU.RCP R32, R36 ;  /* 0x0000002400207308 */ /* 0x000e220000001000 */
[----:B------:R-:W-:Y:S01]  /*1ad0*/  FADD.FTZ R31, -R36, -RZ ;  /* 0x800000ff241f7221 */ /* 0x000fe20000010100 */
[----:B------:R-:W-:-:S03]  /*1ae0*/  IADD3 R37, PT, PT, R37, R26, RZ ;  /* 0x0000001a25257210 */ /* 0x000fc60007ffe0ff */
[----:B0-----:R-:W-:-:S04]  /*1af0*/  FFMA R33, R32, R31, 1 ;  /* 0x3f80000020217423 */ /* 0x001fc8000000001f */
[----:B------:R-:W-:-:S04]  /*1b00*/  FFMA R33, R32, R33, R32 ;  /* 0x0000002120217223 */ /* 0x000fc80000000020 */
[----:B------:R-:W-:-:S04]  /*1b10*/  FFMA R32, R0, R33, RZ ;  /* 0x0000002100207223 */ /* 0x000fc800000000ff */
[----:B------:R-:W-:-:S04]  /*1b20*/  FFMA R3, R31, R32, R0 ;  /* 0x000000201f037223 */ /* 0x000fc80000000000 */
[----:B------:R-:W-:-:S04]  /*1b30*/  FFMA R32, R33, R3, R32 ;  /* 0x0000000321207223 */ /* 0x000fc80000000020 */
[----:B------:R-:W-:-:S04]  /*1b40*/  FFMA R31, R31, R32, R0 ;  /* 0x000000201f1f7223 */ /* 0x000fc80000000000 */
[----:B------:R-:W-:-:S05]  /*1b50*/  FFMA R0, R33, R31, R32 ;  /* 0x0000001f21007223 */ /* 0x000fca0000000020 */
[----:B------:R-:W-:-:S04]  /*1b60*/  SHF.R.U32.HI R3, RZ, 0x17, R0 ;  /* 0x00000017ff037819 */ /* 0x000fc80000011600 */
[----:B------:R-:W-:-:S04]  /*1b70*/  LOP3.LUT R8, R3, 0xff, RZ, 0xc0, !PT ;  /* 0x000000ff03087812 */ /* 0x000fc800078ec0ff */
[----:B------:R-:W-:-:S04]  /*1b80*/  IADD3 R3, PT, PT, R8, R37, RZ ;  /* 0x0000002508037210 */ /* 0x000fc80007ffe0ff */
[----:B------:R-:W-:-:S04]  /*1b90*/  IADD3 R8, PT, PT, R3, -0x1, RZ ;  /* 0xffffffff03087810 */ /* 0x000fc80007ffe0ff */
[----:B------:R-:W-:-:S13]  /*1ba0*/  ISETP.GE.U32.AND P0, PT, R8, 0xfe, PT ;  /* 0x000000fe0800780c */ /* 0x000fda0003f06070 */
[----:B------:R-:W-:Y:S05]  /*1bb0*/  @!P0 BRA `(.L_x_38) ;  /* 0x0000000000808947 */ /* 0x000fea0003800000 */
[----:B------:R-:W-:-:S13]  /*1bc0*/  ISETP.GT.AND P0, PT, R3, 0xfe, PT ;  /* 0x000000fe0300780c */ /* 0x000fda0003f04270 */
[----:B------:R-:W-:Y:S05]  /*1bd0*/  @P0 BRA `(.L_x_39) ;  /* 0x00000000006c0947 */ /* 0x000fea0003800000 */
[----:B------:R-:W-:-:S13]  /*1be0*/  ISETP.GE.AND P0, PT, R3, 0x1, PT ;  /* 0x000000010300780c */ /* 0x000fda0003f06270 */
[----:B------:R-:W-:Y:S05]  /*1bf0*/  @P0 BRA `(.L_x_40) ;  /* 0x0000000000740947 */ /* 0x000fea0003800000 */
[----:B------:R-:W-:Y:S02]  /*1c00*/  ISETP.GE.AND P0, PT, R3, -0x18, PT ;  /* 0xffffffe80300780c */ /* 0x000fe40003f06270 */
[----:B------:R-:W-:-:S11]  /*1c10*/  LOP3.LUT R0, R0, 0x80000000, RZ, 0xc0, !PT ;  /* 0x8000000000007812 */ /* 0x000fd600078ec0ff */
[----:B------:R-:W-:Y:S05]  /*1c20*/  @!P0 BRA `(.L_x_40) ;  /* 0x0000000000688947 */ /* 0x000fea0003800000 */
[CCC-:B------:R-:W-:Y:S01]  /*1c30*/  FFMA.RZ R8, R33.reuse, R31.reuse, R32.reuse ;  /* 0x0000001f21087223 */ /* 0x1c0fe2000000c020 */
[CCC-:B------:R-:W-:Y:S01]  /*1c40*/  FFMA.RP R26, R33.reuse, R31.reuse, R32.reuse ;  /* 0x0000001f211a7223 */ /* 0x1c0fe20000008020 */
[----:B------:R-:W-:Y:S01]  /*1c50*/  FFMA.RM R31, R33, R31, R32 ;  /* 0x0000001f211f7223 */ /* 0x000fe20000004020 */
[C---:B------:R-:W-:Y:S02]  /*1c60*/  IADD3 R30, PT, PT, R3.reuse, 0x20, RZ ;  /* 0x00000020031e7810 */ /* 0x040fe40007ffe0ff */
[----:B------:R-:W-:Y:S02]  /*1c70*/  LOP3.LUT R8, R8, 0x7fffff, RZ, 0xc0, !PT ;  /* 0x007fffff08087812 */ /* 0x000fe400078ec0ff */
[C---:B------:R-:W-:Y:S02]  /*1c80*/  ISETP.NE.AND P2, PT, R3.reuse, RZ, PT ;  /* 0x000000ff0300720c */ /* 0x040fe40003f45270 */
[----:B------:R-:W-:Y:S02]  /*1c90*/  LOP3.LUT R33, R8, 0x800000, RZ, 0xfc, !PT ;  /* 0x0080000008217812 */ /* 0x000fe400078efcff */
[----:B------:R-:W-:-:S02]  /*1ca0*/  ISETP.NE.AND P1, PT, R3, RZ, PT ;  /* 0x000000ff0300720c */ /* 0x000fc40003f25270 */
[----:B------:R-:W-:Y:S02]  /*1cb0*/  IADD3 R3, PT, PT, -R3, RZ, RZ ;  /* 0x000000ff03037210 */ /* 0x000fe40007ffe1ff */
[----:B------:R-:W-:Y:S02]  /*1cc0*/  SHF.L.U32 R30, R33, R30, RZ ;  /* 0x0000001e211e7219 */ /* 0x000fe400000006ff */
[----:B------:R-:W-:Y:S02]  /*1cd0*/  FSETP.NEU.FTZ.AND P0, PT, R26, R31, PT ;  /* 0x0000001f1a00720b */ /* 0x000fe40003f1d000 */
[----:B------:R-:W-:Y:S02]  /*1ce0*/  SEL R26, R3, RZ, P2 ;  /* 0x000000ff031a7207 */ /* 0x000fe40001000000 */
[----:B------:R-:W-:Y:S02]  /*1cf0*/  ISETP.NE.AND P1, PT, R30, RZ, P1 ;  /* 0x000000ff1e00720c */ /* 0x000fe40000f25270 */
[----:B------:R-:W-:-:S02]  /*1d00*/  SHF.R.U32.HI R26, RZ, R26, R33 ;  /* 0x0000001aff1a7219 */ /* 0x000fc40000011621 */
[----:B------:R-:W-:Y:S02]  /*1d10*/  PLOP3.LUT P0, PT, P0, P1, PT, 0xf8, 0x8f ;  /* 0x00000000008f781c */ /* 0x000fe40000703f70 */
[----:B------:R-:W-:Y:S02]  /*1d20*/  SHF.R.U32.HI R8, RZ, 0x1, R26 ;  /* 0x00000001ff087819 */ /* 0x000fe4000001161a */
[----:B------:R-:W-:-:S04]  /*1d30*/  SEL R3, RZ, 0x1, !P0 ;  /* 0x00000001ff037807 */ /* 0x000fc80004000000 */
[----:B------:R-:W-:-:S04]  /*1d40*/  LOP3.LUT R3, R3, 0x1, R8, 0xf8, !PT ;  /* 0x0000000103037812 */ /* 0x000fc800078ef808 */
[----:B------:R-:W-:-:S04]  /*1d50*/  LOP3.LUT R3, R3, R26, RZ, 0xc0, !PT ;  /* 0x0000001a03037212 */ /* 0x000fc800078ec0ff */
[----:B------:R-:W-:-:S04]  /*1d60*/  IADD3 R3, PT, PT, R8, R3, RZ ;  /* 0x0000000308037210 */ /* 0x000fc80007ffe0ff */
[----:B------:R-:W-:Y:S01]  /*1d70*/  LOP3.LUT R0, R3, R0, RZ, 0xfc, !PT ;  /* 0x0000000003007212 */ /* 0x000fe200078efcff */
[----:B------:R-:W-:Y:S06]  /*1d80*/  BRA `(.L_x_40) ;  /* 0x0000000000107947 */ /* 0x000fec0003800000 */
.L_x_39:
[----:B------:R-:W-:-:S04]  /*1d90*/  LOP3.LUT R0, R0, 0x80000000, RZ, 0xc0, !PT ;  /* 0x8000000000007812 */ /* 0x000fc800078ec0ff */
[----:B------:R-:W-:Y:S01]  /*1da0*/  LOP3.LUT R0, R0, 0x7f800000, RZ, 0xfc, !PT ;  /* 0x7f80000000007812 */ /* 0x000fe200078efcff */
[----:B------:R-:W-:Y:S06]  /*1db0*/  BRA `(.L_x_40) ;  /* 0x0000000000047947 */ /* 0x000fec0003800000 */
.L_x_38:
[----:B------:R-:W-:-:S07]  /*1dc0*/  LEA R0, R37, R0, 0x17 ;  /* 0x0000000025007211 */ /* 0x000fce00078eb8ff */
.L_x_40:
[----:B------:R-:W-:Y:S05]  /*1dd0*/  BSYNC.RECONVERGENT B1 ;  /* 0x0000000000017941 */ /* 0x000fea0003800200 */
.L_x_37:
[----:B------:R-:W-:Y:S05]  /*1de0*/  BRA `(.L_x_41) ;  /* 0x0000000000207947 */ /* 0x000fea0003800000 */
.L_x_36:
[----:B------:R-:W-:-:S04]  /*1df0*/  LOP3.LUT R0, R0, 0x80000000, R3, 0x48, !PT ;  /* 0x8000000000007812 */ /* 0x000fc800078e4803 */
[----:B------:R-:W-:Y:S01]  /*1e00*/  LOP3.LUT R0, R0, 0x7f800000, RZ, 0xfc, !PT ;  /* 0x7f80000000007812 */ /* 0x000fe200078efcff */
[----:B------:R-:W-:Y:S06]  /*1e10*/  BRA `(.L_x_41) ;  /* 0x0000000000147947 */ /* 0x000fec0003800000 */
.L_x_35:
[----:B------:R-:W-:Y:S01]  /*1e20*/  LOP3.LUT R0, R0, 0x80000000, R3, 0x48, !PT ;  /* 0x8000000000007812 */ /* 0x000fe200078e4803 */
[----:B------:R-:W-:Y:S06]  /*1e30*/  BRA `(.L_x_41) ;  /* 0x00000000000c7947 */ /* 0x000fec0003800000 */
.L_x_34:
[----:B------:R-:W0:Y:S01]  /*1e40*/  MUFU.RSQ R0, -QNAN ;  /* 0xffc0000000007908 */ /* 0x000e220000001400 */
[----:B------:R-:W-:Y:S05]  /*1e50*/  BRA `(.L_x_41) ;  /* 0x0000000000047947 */ /* 0x000fea0003800000 */
.L_x_33:
[----:B------:R-:W-:-:S07]  /*1e60*/  FADD.FTZ R0, R3, R0 ;  /* 0x0000000003007221 */ /* 0x000fce0000010000 */
.L_x_41:
[----:B------:R-:W-:Y:S05]  /*1e70*/  BSYNC.RECONVERGENT B0 ;  /* 0x0000000000007941 */ /* 0x000fea0003800200 */
.L_x_31:
[----:B------:R-:W-:Y:S01]  /*1e80*/  HFMA2 R31, -RZ, RZ, 0, 0 ;  /* 0x00000000ff1f7431 */ /* 0x000fe200000001ff */
[----:B------:R-:W-:-:S04]  /*1e90*/  MOV R30, R6 ;  /* 0x00000006001e7202 */ /* 0x000fc80000000f00 */
[----:B0-----:R-:W-:Y:S05]  /*1ea0*/  RET.REL.NODEC R30 `(ad_many_series_one_param_time_major_f32) ;  /* 0xffffffe01e547950 */ /* 0x001fea0003c3ffff */
.L_x_42:
[----:B------:R-:W-:-:S00]  /*1eb0*/  BRA `(.L_x_42) ;  /* 0xfffffffc00fc7947 */ /* 0x000fc0000383ffff */
[----:B------:R-:W-:-:S00]  /*1ec0*/  NOP ;  /* 0x0000000000007918 */ /* 0x000fc00000000000 */
        /* <DEDUP_REMOVED lines=11> */
.L_x_80:


//--------------------- .text.ad_series_f32       --------------------------
	.section	.text.ad_series_f32,"ax",@progbits
	.align	128
        .global         ad_series_f32
        .type           ad_series_f32,@function
        .size           ad_series_f32,(.L_x_81 - ad_series_f32)
        .other          ad_series_f32,@"STO_CUDA_ENTRY STV_DEFAULT"
ad_series_f32:
.text.ad_series_f32:
[----:B------:R-:W-:Y:S01]  /*0000*/  LDC R1, c[0x0][0x37c] ;  /* 0x0000df00ff017b82 */ /* 0x000fe20000000800 */
[----:B------:R-:W0:Y:S07]  /*0010*/  S2R R3, SR_TID.X ;  /* 0x0000000000037919 */ /* 0x000e2e0000002100 */
[----:B------:R-:W0:Y:S08]  /*0020*/  S2UR UR4, SR_CTAID.X ;  /* 0x00000000000479c3 */ /* 0x000e300000002500 */
[----:B------:R-:W0:Y:S08]  /*0030*/  LDC R2, c[0x0][0x360] ;  /* 0x0000d800ff027b82 */ /* 0x000e300000000800 */
[----:B------:R-:W1:Y:S01]  /*0040*/  LDC.64 R4, c[0x0][0x3a0] ;  /* 0x0000e800ff047b82 */ /* 0x000e620000000a00 */
[----:B0-----:R-:W-:-:S05]  /*0050*/  IMAD R2, R2, UR4, R3 ;  /* 0x0000000402027c24 */ /* 0x001fca000f8e0203 */
[----:B-1----:R-:W-:-:S04]  /*0060*/  ISETP.GE.AND P0, PT, R2, R5, PT ;  /* 0x000000050200720c */ /* 0x002fc80003f06270 */
[----:B------:R-:W-:-:S13]  /*0070*/  ISETP.LT.OR P0, PT, R4, 0x1, P0 ;  /* 0x000000010400780c */ /* 0x000fda0000701670 */
[----:B------:R-:W-:Y:S05]  /*0080*/  @P0 EXIT ;  /* 0x000000000000094d */ /* 0x000fea0003800000 */
[----:B------:R-:W-:Y:S01]  /*0090*/  VIADD R0, R4, 0xffffffff ;  /* 0xffffffff04007836 */ /* 0x000fe20000000000 */
[----:B------:R-:W0:Y:S01]  /*00a0*/  LDCU.64 UR4, c[0x0][0x358] ;  /* 0x00006b00ff0477ac */ /* 0x000e220008000a00 */
[----:B------:R-:W-:Y:S01]  /*00b0*/  IMAD R2, R2, R4, RZ ;  /* 0x0000000402027224 */ /* 0x000fe200078e02ff */
[----:B------:R-:W-:Y:S01]  /*00c0*/  CS2R R12, SRZ ;  /* 0x00000000000c7805 */ /* 0x000fe2000001ff00 */
[----:B------:R-:W-:Y:S01]  /*00d0*/  IMAD.MOV.U32 R3, RZ, RZ, RZ ;  /* 0x000000ffff037224 */ /* 0x000fe200078e00ff */
[----:B------:R-:W-:Y:S02]  /*00e0*/  ISETP.GE.U32.AND P0, PT, R0, 0x3, PT ;  /* 0x000000030000780c */ /* 0x000fe40003f06070 */
[----:B------:R-:W-:-:S11]  /*00f0*/  SHF.R.S32.HI R5, RZ, 0x1f, R2 ;  /* 0x0000001fff057819 */ /* 0x000fd60000011402 */
[----:B------:R-:W-:Y:S05]  /*0100*/  @!P0 BRA `(.L_x_43) ;  /* 0x0000000800f08947 */ /* 0x000fea0003800000 */
[----:B------:R-:W1:Y:S01]  /*0110*/  LDCU.128 UR8, c[0x0][0x380] ;  /* 0x00007000ff0877ac */ /* 0x000e620008000c00 */
[----:B------:R-:W-:Y:S02]  /*0120*/  LEA R0, P0, R2, 0x8, 0x2 ;  /* 0x0000000802007811 */ /* 0x000fe400078010ff */
[----:B------:R-:W-:Y:S02]  /*0130*/  CS2R R12, SRZ ;  /* 0x00000000000c7805 */ /* 0x000fe4000001ff00 */
[----:B------:R-:W-:Y:S01]  /*0140*/  LOP3.LUT R3, R4, 0x7ffffffc, RZ, 0xc0, !PT ;  /* 0x7ffffffc04037812 */ /* 0x000fe200078ec0ff */
[----:B------:R-:W2:Y:S01]  /*0150*/  LDCU.128 UR12, c[0x0][0x390] ;  /* 0x00007200ff0c77ac */ /* 0x000ea20008000c00 */
[----:B------:R-:W-:Y:S01]  /*0160*/  LEA.HI.X R21, R2, RZ, R5, 0x2, P0 ;  /* 0x000000ff02157211 */ /* 0x000fe200000f1405 */
[----:B------:R-:W3:Y:S02]  /*0170*/  LDCU.64 UR6, c[0x0][0x3a8] ;  /* 0x00007500ff0677ac */ /* 0x000ee40008000a00 */
[----:B------:R-:W-:Y:S01]  /*0180*/  IMAD.MOV R32, RZ, RZ, -R3 ;  /* 0x000000ffff207224 */ /* 0x000fe200078e0a03 */
[----:B-1----:R-:W-:-:S02]  /*0190*/  IADD3 R16, P0, PT, R0, UR10, RZ ;  /* 0x0000000a00107c10 */ /* 0x002fc4000ff1e0ff */
[C---:B------:R-:W-:Y:S02]  /*01a0*/  IADD3 R14, P1, PT, R0.reuse, UR8, RZ ;  /* 0x00000008000e7c10 */ /* 0x040fe4000ff3e0ff */
[C---:B------:R-:W-:Y:S02]  /*01b0*/  IADD3.X R17, PT, PT, R21.reuse, UR11, RZ, P0, !PT ;  /* 0x0000000b15117c10 */ /* 0x040fe400087fe4ff */
[----:B------:R-:W-:Y:S02]  /*01c0*/  IADD3.X R15, PT, PT, R21, UR9, RZ, P1, !PT ;  /* 0x00000009150f7c10 */ /* 0x000fe40008ffe4ff */
[C---:B--2---:R-:W-:Y:S02]  /*01d0*/  IADD3 R18, P0, PT, R0.reuse, UR14, RZ ;  /* 0x0000000e00127c10 */ /* 0x044fe4000ff1e0ff */
[C---:B------:R-:W-:Y:S02]  /*01e0*/  IADD3 R22, P2, PT, R0.reuse, UR12, RZ ;  /* 0x0000000c00167c10 */ /* 0x040fe4000ff5e0ff */
[----:B---3--:R-:W-:-:S02]  /*01f0*/  IADD3 R0, P1, PT, R0, UR6, RZ ;  /* 0x0000000600007c10 */ /* 0x008fc4000ff3e0ff */
[C---:B------:R-:W-:Y:S02]  /*0200*/  IADD3.X R19, PT, PT, R21.reuse, UR15, RZ, P0, !PT ;  /* 0x0000000f15137c10 */ /* 0x040fe400087fe4ff */
[C---:B------:R-:W-:Y:S02]  /*0210*/  IADD3.X R23, PT, PT, R21.reuse, UR13, RZ, P2, !PT ;  /* 0x0000000d15177c10 */ /* 0x040fe400097fe4ff */
[----:B------:R-:W-:-:S07]  /*0220*/  IADD3.X R21, PT, PT, R21, UR7, RZ, P1, !PT ;  /* 0x0000000715157c10 */ /* 0x000fce0008ffe4ff */
.L_x_60:
[----:B0-----:R-:W2:Y:S04]  /*0230*/  LDG.E.CONSTANT R8, desc[UR4][R14.64+-0x8] ;  /* 0xfffff8040e087981 */ /* 0x001ea8000c1e9900 */
[----:B------:R-:W3:Y:S01]  /*0240*/  LDG.E.CONSTANT R6, desc[UR4][R16.64+-0x8] ;  /* 0xfffff80410067981 */ /* 0x000ee2000c1e9900 */
[----:B------:R-:W-:Y:S01]  /*0250*/  BSSY.RECONVERGENT B1, `(.L_x_44) ;  /* 0x0000023000017945 */ /* 0x000fe20003800200 */
[----:B------:R-:W-:Y:S01]  /*0260*/  IMAD.MOV.U32 R20, RZ, RZ, R0 ;  /* 0x000000ffff147224 */ /* 0x000fe200078e0000 */
[----:B--2---:R-:W-:Y:S08]  /*0270*/  F2F.F64.F32 R8, R8 ;  /* 0x0000000800087310 */ /* 0x004ff00000201800 */
[----:B---3--:R-:W0:Y:S02]  /*0280*/  F2F.F64.F32 R6, R6 ;  /* 0x0000000600067310 */ /* 0x008e240000201800 */
[----:B0-----:R-:W-:-:S08]  /*0290*/  DADD R26, R8, -R6 ;  /* 0x00000000081a7229 */ /* 0x001fd00000000806 */
[----:B------:R-:W-:-:S14]  /*02a0*/  DSETP.NEU.AND P0, PT, R26, RZ, PT ;  /* 0x000000ff1a00722a */ /* 0x000fdc0003f0d000 */
[----:B------:R-:W-:Y:S05]  /*02b0*/  @!P0 BRA `(.L_x_45) ;  /* 0x0000000000708947 */ /* 0x000fea0003800000 */
[----:B------:R-:W2:Y:S01]  /*02c0*/  LDG.E.CONSTANT R0, desc[UR4][R22.64+-0x8] ;  /* 0xfffff80416007981 */ /* 0x000ea2000c1e9900 */
[----:B------:R-:W0:Y:S01]  /*02d0*/  MUFU.RCP64H R11, R27 ;  /* 0x0000001b000b7308 */ /* 0x000e220000001800 */
[----:B------:R-:W-:Y:S01]  /*02e0*/  IMAD.MOV.U32 R10, RZ, RZ, 0x1 ;  /* 0x00000001ff0a7424 */ /* 0x000fe200078e00ff */
[----:B------:R-:W-:Y:S05]  /*02f0*/  BSSY.RECONVERGENT B2, `(.L_x_46) ;  /* 0x0000015000027945 */ /* 0x000fea0003800200 */
[----:B0-----:R-:W-:-:S08]  /*0300*/  DFMA R28, -R26, R10, 1 ;  /* 0x3ff000001a1c742b */ /* 0x001fd0000000010a */
[----:B------:R-:W-:-:S08]  /*0310*/  DFMA R28, R28, R28, R28 ;  /* 0x0000001c1c1c722b */ /* 0x000fd0000000001c */
[----:B------:R-:W-:Y:S01]  /*0320*/  DFMA R10, R10, R28, R10 ;  /* 0x0000001c0a0a722b */ /* 0x000fe2000000000a */
[----:B--2---:R-:W0:Y:S02]  /*0330*/  F2F.F64.F32 R24, R0 ;  /* 0x0000000000187310 */ /* 0x004e240000201800 */
[----:B0-----:R-:W-:-:S08]  /*0340*/  DADD R24, R24, R24 ;  /* 0x0000000018187229 */ /* 0x001fd00000000018 */
[----:B------:R-:W-:Y:S02]  /*0350*/  DADD R24, -R8, R24 ;  /* 0x0000000008187229 */ /* 0x000fe40000000118 */
[----:B------:R-:W-:-:S06]  /*0360*/  DFMA R8, -R26, R10, 1 ;  /* 0x3ff000001a08742b */ /* 0x000fcc000000010a */
[----:B------:R-:W-:Y:S02]  /*0370*/  DADD R28, -R6, R24 ;  /* 0x00000000061c7229 */ /* 0x000fe40000000118 */
[----:B------:R-:W-:-:S08]  /*0380*/  DFMA R8, R10, R8, R10 ;  /* 0x000000080a08722b */ /* 0x000fd0000000000a */
[----:B------:R-:W-:Y:S01]  /*0390*/  DMUL R6, R28, R8 ;  /* 0x000000081c067228 */ /* 0x000fe20000000000 */
[----:B------:R-:W-:-:S07]  /*03a0*/  FSETP.GEU.AND P1, PT, |R29|, 6.5827683646048100446e-37, PT ;  /* 0x036000001d00780b */ /* 0x000fce0003f2e200 */
[----:B------:R-:W-:-:S08]  /*03b0*/  DFMA R10, -R26, R6, R28 ;  /* 0x000000061a0a722b */ /* 0x000fd0000000011c */
[----:B------:R-:W-:-:S10]  /*03c0*/  DFMA R6, R8, R10, R6 ;  /* 0x0000000a0806722b */ /* 0x000fd40000000006 */
[----:B------:R-:W-:-:S05]  /*03d0*/  FFMA R0, RZ, R27, R7 ;  /* 0x0000001bff007223 */ /* 0x000fca0000000007 */
[----:B------:R-:W-:-:S13]  /*03e0*/  FSETP.GT.AND P0, PT, |R0|, 1.469367938527859385e-39, PT ;  /* 0x001000000000780b */ /* 0x000fda0003f04200 */
[----:B------:R-:W-:Y:S05]  /*03f0*/  @P0 BRA P1, `(.L_x_47) ;  /* 0x0000000000100947 */ /* 0x000fea0000800000 */
[----:B------:R-:W-:-:S07]  /*0400*/  MOV R0, 0x420 ;  /* 0x0000042000007802 */ /* 0x000fce0000000f00 */
[----:B------:R-:W-:Y:S05]  /*0410*/  CALL.REL.NOINC `($__internal_1_$__cuda_sm20_div_rn_f64_full) ;  /* 0x0000001000e07944 */ /* 0x000fea0003c00000 */
[----:B------:R-:W-:Y:S02]  /*0420*/  IMAD.MOV.U32 R6, RZ, RZ, R4 ;  /* 0x000000ffff067224 */ /* 0x000fe400078e0004 */
[----:B------:R-:W-:-:S07]  /*0430*/  IMAD.MOV.U32 R7, RZ, RZ, R35 ;  /* 0x000000ffff077224 */ /* 0x000fce00078e0023 */
.L_x_47:
[----:B------:R-:W-:Y:S05]  /*0440*/  BSYNC.RECONVERGENT B2 ;  /* 0x0000000000027941 */ /* 0x000fea0003800200 */
.L_x_46:
[----:B------:R-:W2:Y:S02]  /*0450*/  LDG.E.CONSTANT R8, desc[UR4][R18.64+-0x8] ;  /* 0xfffff80412087981 */ /* 0x000ea4000c1e9900 */
[----:B--2---:R-:W0:Y:S02]  /*0460*/  F2F.F64.F32 R8, R8 ;  /* 0x0000000800087310 */ /* 0x004e240000201800 */
[----:B0-----:R-:W-:-:S11]  /*0470*/  DFMA R12, R8, R6, R12 ;  /* 0x00000006080c722b */ /* 0x001fd6000000000c */
.L_x_45:
[----:B------:R-:W-:Y:S05]  /*0480*/  BSYNC.RECONVERGENT B1 ;  /* 0x0000000000017941 */ /* 0x000fea0003800200 */
.L_x_44:
[----:B------:R-:W2:Y:S04]  /*0490*/  LDG.E.CONSTANT R8, desc[UR4][R14.64+-0x4] ;  /* 0xfffffc040e087981 */ /* 0x000ea8000c1e9900 */
[----:B------:R-:W3:Y:S01]  /*04a0*/  LDG.E.CONSTANT R6, desc[UR4][R16.64+-0x4] ;  /* 0xfffffc0410067981 */ /* 0x000ee2000c1e9900 */
[----:B------:R-:W0:Y:S01]  /*04b0*/  F2F.F32.F64 R11, R12 ;  /* 0x0000000c000b7310 */ /* 0x000e220000301000 */
[----:B------:R-:W-:Y:S02]  /*04c0*/  BSSY.RECONVERGENT B1, `(.L_x_48) ;  /* 0x0000023000017945 */ /* 0x000fe40003800200 */
[----:B0-----:R0:W-:Y:S05]  /*04d0*/  STG.E desc[UR4][R20.64+-0x8], R11 ;  /* 0xfffff80b14007986 */ /* 0x0011ea000c101904 */
[----:B--2---:R-:W-:Y:S08]  /*04e0*/  F2F.F64.F32 R8, R8 ;  /* 0x0000000800087310 */ /* 0x004ff00000201800 */
[----:B---3--:R-:W1:Y:S02]  /*04f0*/  F2F.F64.F32 R6, R6 ;  /* 0x0000000600067310 */ /* 0x008e640000201800 */
[----:B-1----:R-:W-:-:S08]  /*0500*/  DADD R26, R8, -R6 ;  /* 0x00000000081a7229 */ /* 0x002fd00000000806 */
[----:B------:R-:W-:-:S14]  /*0510*/  DSETP.NEU.AND P0, PT, R26, RZ, PT ;  /* 0x000000ff1a00722a */ /* 0x000fdc0003f0d000 */
[----:B0-----:R-:W-:Y:S05]  /*0520*/  @!P0 BRA `(.L_x_49) ;  /* 0x0000000000708947 */ /* 0x001fea0003800000 */
        /* <DEDUP_REMOVED lines=24> */
.L_x_51:
[----:B------:R-:W-:Y:S05]  /*06b0*/  BSYNC.RECONVERGENT B2 ;  /* 0x0000000000027941 */ /* 0x000fea0003800200 */
.L_x_50:
[----:B------:R-:W2:Y:S02]  /*06c0*/  LDG.E.CONSTANT R8, desc[UR4][R18.64+-0x4] ;  /* 0xfffffc0412087981 */ /* 0x000ea4000c1e9900 */
[----:B--2---:R-:W0:Y:S02]  /*06d0*/  F2F.F64.F32 R8, R8 ;  /* 0x0000000800087310 */ /* 0x004e240000201800 */
[----:B0-----:R-:W-:-:S11]  /*06e0*/  DFMA R12, R8, R6, R12 ;  /* 0x00000006080c722b */ /* 0x001fd6000000000c */
.L_x_49:
[----:B------:R-:W-:Y:S05]  /*06f0*/  BSYNC.RECONVERGENT B1 ;  /* 0x0000000000017941 */ /* 0x000fea0003800200 */
.L_x_48:
        /* <DEDUP_REMOVED lines=34> */
.L_x_55:
[----:B------:R-:W-:Y:S05]  /*0920*/  BSYNC.RECONVERGENT B2 ;  /* 0x0000000000027941 */ /* 0x000fea0003800200 */
.L_x_54:
[----:B------:R-:W2:Y:S02]  /*0930*/  LDG.E.CONSTANT R8, desc[UR4][R18.64] ;  /* 0x0000000412087981 */ /* 0x000ea4000c1e9900 */
[----:B--2---:R-:W0:Y:S02]  /*0940*/  F2F.F64.F32 R8, R8 ;  /* 0x0000000800087310 */ /* 0x004e240000201800 */
[----:B0-----:R-:W-:-:S11]  /*0950*/  DFMA R12, R8, R6, R12 ;  /* 0x00000006080c722b */ /* 0x001fd6000000000c */
.L_x_53:
[----:B------:R-:W-:Y:S05]  /*0960*/  BSYNC.RECONVERGENT B1 ;  /* 0x0000000000017941 */ /* 0x000fea0003800200 */
.L_x_52:
        /* <DEDUP_REMOVED lines=34> */
.L_x_59:
[----:B------:R-:W-:Y:S05]  /*0b90*/  BSYNC.RECONVERGENT B2 ;  /* 0x0000000000027941 */ /* 0x000fea0003800200 */
.L_x_58:
[----:B------:R-:W2:Y:S02]  /*0ba0*/  LDG.E.CONSTANT R8, desc[UR4][R18.64+0x4] ;  /* 0x0000040412087981 */ /* 0x000ea4000c1e9900 */
[----:B--2---:R-:W0:Y:S02]  /*0bb0*/  F2F.F64.F32 R8, R8 ;  /* 0x0000000800087310 */ /* 0x004e240000201800 */
[----:B0-----:R-:W-:-:S11]  /*0bc0*/  DFMA R12, R8, R6, R12 ;  /* 0x00000006080c722b */ /* 0x001fd6000000000c */
.L_x_57:
[----:B------:R-:W-:Y:S05]  /*0bd0*/  BSYNC.RECONVERGENT B1 ;  /* 0x0000000000017941 */ /* 0x000fea0003800200 */
.L_x_56:
[----:B------:R-:W-:Y:S01]  /*0be0*/  VIADD R32, R32, 0x4 ;  /* 0x0000000420207836 */ /* 0x000fe20000000000 */
[----:B------:R-:W0:Y:S01]  /*0bf0*/  F2F.F32.F64 R7, R12 ;  /* 0x0000000c00077310 */ /* 0x000e220000301000 */
[----:B------:R-:W-:Y:S02]  /*0c00*/  IADD3 R14, P1, PT, R14, 0x10, RZ ;  /* 0x000000100e0e7810 */ /* 0x000fe40007f3e0ff */
[----:B------:R-:W-:Y:S02]  /*0c10*/  IADD3 R16, P2, PT, R16, 0x10, RZ ;  /* 0x0000001010107810 */ /* 0x000fe40007f5e0ff */
[----:B------:R-:W-:Y:S01]  /*0c20*/  ISETP.NE.AND P0, PT, R32, RZ, PT ;  /* 0x000000ff2000720c */ /* 0x000fe20003f05270 */
[----:B------:R-:W-:Y:S01]  /*0c30*/  IMAD.X R15, RZ, RZ, R15, P1 ;  /* 0x000000ffff0f7224 */ /* 0x000fe200008e060f */
[----:B------:R-:W-:Y:S01]  /*0c40*/  IADD3 R18, P3, PT, R18, 0x10, RZ ;  /* 0x0000001012127810 */ /* 0x000fe20007f7e0ff */
[----:B------:R-:W-:Y:S01]  /*0c50*/  IMAD.X R17, RZ, RZ, R17, P2 ;  /* 0x000000ffff117224 */ /* 0x000fe200010e0611 */
[----:B------:R-:W-:-:S02]  /*0c60*/  IADD3 R0, P4, PT, R20, 0x10, RZ ;  /* 0x0000001014007810 */ /* 0x000fc40007f9e0ff */
[----:B------:R-:W-:Y:S01]  /*0c70*/  IADD3 R22, P5, PT, R22, 0x10, RZ ;  /* 0x0000001016167810 */ /* 0x000fe20007fbe0ff */
[----:B------:R-:W-:Y:S01]  /*0c80*/  IMAD.X R19, RZ, RZ, R19, P3 ;  /* 0x000000ffff137224 */ /* 0x000fe200018e0613 */
[----:B0-----:R0:W-:Y:S03]  /*0c90*/  STG.E desc[UR4][R20.64+0x4], R7 ;  /* 0x0000040714007986 */ /* 0x0011e6000c101904 */
[----:B------:R-:W-:Y:S02]  /*0ca0*/  IMAD.X R23, RZ, RZ, R23, P5 ;  /* 0x000000ffff177224 */ /* 0x000fe400028e0617 */
[----:B0-----:R-:W-:Y:S01]  /*0cb0*/  IMAD.X R21, RZ, RZ, R21, P4 ;  /* 0x000000ffff157224 */ /* 0x001fe200020e0615 */
[----:B------:R-:W-:Y:S06]  /*0cc0*/  @P0 BRA `(.L_x_60) ;  /* 0xfffffff400580947 */ /* 0x000fec000383ffff */
.L_x_43:
[----:B------:R-:W1:Y:S02]  /*0cd0*/  LDC R0, c[0x0][0x3a0] ;  /* 0x0000e800ff007b82 */ /* 0x000e640000000800 */
[----:B-1----:R-:W-:-:S13]  /*0ce0*/  LOP3.LUT P0, R0, R0, 0x3, RZ, 0xc0, !PT ;  /* 0x0000000300007812 */ /* 0x002fda000780c0ff */
[----:B0-----:R-:W-:Y:S05]  /*0cf0*/  @!P0 EXIT ;  /* 0x000000000000894d */ /* 0x001fea0003800000 */
[----:B------:R-:W-:-:S13]  /*0d00*/  ISETP.NE.AND P0, PT, R0, 0x1, PT ;  /* 0x000000010000780c */ /* 0x000fda0003f05270 */
[----:B------:R-:W-:Y:S05]  /*0d10*/  @!P0 BRA `(.L_x_61) ;  /* 0x0000000400ac8947 */ /* 0x000fea0003800000 */
[----:B------:R-:W0:Y:S01]  /*0d20*/  LDCU.128 UR8, c[0x0][0x380] ;  /* 0x00007000ff0877ac */ /* 0x000e220008000c00 */
[----:B------:R-:W-:-:S05]  /*0d30*/  IADD3 R19, P0, PT, R2, R3, RZ ;  /* 0x0000000302137210 */ /* 0x000fca0007f1e0ff */
[----:B------:R-:W-:Y:S02]  /*0d40*/  IMAD.X R0, RZ, RZ, R5, P0 ;  /* 0x000000ffff007224 */ /* 0x000fe400000e0605 */
[----:B------:R-:W-:-:S03]  /*0d50*/  IMAD.SHL.U32 R18, R19, 0x4, RZ ;  /* 0x0000000413127824 */ /* 0x000fc600078e00ff */
[----:B------:R-:W-:Y:S02]  /*0d60*/  SHF.L.U64.HI R19, R19, 0x2, R0 ;  /* 0x0000000213137819 */ /* 0x000fe40000010200 */
[C---:B0-----:R-:W-:Y:S02]  /*0d70*/  IADD3 R14, P0, PT, R18.reuse, UR8, RZ ;  /* 0x00000008120e7c10 */ /* 0x041fe4000ff1e0ff */
[----:B------:R-:W-:Y:S02]  /*0d80*/  IADD3 R16, P1, PT, R18, UR10, RZ ;  /* 0x0000000a12107c10 */ /* 0x000fe4000ff3e0ff */
[C---:B------:R-:W-:Y:S02]  /*0d90*/  IADD3.X R15, PT, PT, R19.reuse, UR9, RZ, P0, !PT ;  /* 0x00000009130f7c10 */ /* 0x040fe400087fe4ff */
[----:B------:R-:W-:-:S03]  /*0da0*/  IADD3.X R17, PT, PT, R19, UR11, RZ, P1, !PT ;  /* 0x0000000b13117c10 */ /* 0x000fc60008ffe4ff */
[----:B------:R-:W2:Y:S04]  /*0db0*/  LDG.E.CONSTANT R8, desc[UR4][R14.64] ;  /* 0x000000040e087981 */ /* 0x000ea8000c1e9900 */
[----:B------:R-:W3:Y:S01]  /*0dc0*/  LDG.E.CONSTANT R6, desc[UR4][R16.64] ;  /* 0x0000000410067981 */ /* 0x000ee2000c1e9900 */
[----:B------:R-:W-:Y:S01]  /*0dd0*/  BSSY.RECONVERGENT B1, `(.L_x_62) ;  /* 0x0000028000017945 */ /* 0x000fe20003800200 */
[----:B--2---:R-:W-:Y:S08]  /*0de0*/  F2F.F64.F32 R8, R8 ;  /* 0x0000000800087310 */ /* 0x004ff00000201800 */
[----:B---3--:R-:W0:Y:S02]  /*0df0*/  F2F.F64.F32 R6, R6 ;  /* 0x0000000600067310 */ /* 0x008e240000201800 */
[----:B0-----:R-:W-:-:S08]  /*0e00*/  DADD R26, R8, -R6 ;  /* 0x00000000081a7229 */ /* 0x001fd00000000806 */
[----:B------:R-:W-:-:S14]  /*0e10*/  DSETP.NEU.AND P0, PT, R26, RZ, PT ;  /* 0x000000ff1a00722a */ /* 0x000fdc0003f0d000 */
[----:B------:R-:W-:Y:S05]  /*0e20*/  @!P0 BRA `(.L_x_63) ;  /* 0x0000000000888947 */ /* 0x000fea0003800000 */
[----:B------:R-:W0:Y:S02]  /*0e30*/  LDCU.64 UR6, c[0x0][0x390] ;  /* 0x00007200ff0677ac */ /* 0x000e240008000a00 */
[----:B0-----:R-:W-:-:S04]  /*0e40*/  IADD3 R24, P0, PT, R18, UR6, RZ ;  /* 0x0000000612187c10 */ /* 0x001fc8000ff1e0ff */
[----:B------:R-:W-:-:S05]  /*0e50*/  IADD3.X R25, PT, PT, R19, UR7, RZ, P0, !PT ;  /* 0x0000000713197c10 */ /* 0x000fca00087fe4ff */
[----:B------:R-:W2:Y:S01]  /*0e60*/  LDG.E.CONSTANT R24, desc[UR4][R24.64] ;  /* 0x0000000418187981 */ /* 0x000ea2000c1e9900 */
[----:B------:R-:W0:Y:S01]  /*0e70*/  MUFU.RCP64H R21, R27 ;  /* 0x0000001b00157308 */ /* 0x000e220000001800 */
[----:B------:R-:W-:Y:S01]  /*0e80*/  IMAD.MOV.U32 R20, RZ, RZ, 0x1 ;  /* 0x00000001ff147424 */ /* 0x000fe200078e00ff */
[----:B------:R-:W-:Y:S05]  /*0e90*/  BSSY.RECONVERGENT B2, `(.L_x_64) ;  /* 0x0000015000027945 */ /* 0x000fea0003800200 */
[----:B0-----:R-:W-:-:S08]  /*0ea0*/  DFMA R22, -R26, R20, 1 ;  /* 0x3ff000001a16742b */ /* 0x001fd00000000114 */
[----:B------:R-:W-:-:S08]  /*0eb0*/  DFMA R22, R22, R22, R22 ;  /* 0x000000161616722b */ /* 0x000fd00000000016 */
[----:B------:R-:W-:-:S08]  /*0ec0*/  DFMA R22, R20, R22, R20 ;  /* 0x000000161416722b */ /* 0x000fd00000000014 */
[----:B------:R-:W-:-:S08]  /*0ed0*/  DFMA R20, -R26, R22, 1 ;  /* 0x3ff000001a14742b */ /* 0x000fd00000000116 */
[----:B------:R-:W-:Y:S01]  /*0ee0*/  DFMA R20, R22, R20, R22 ;  /* 0x000000141614722b */ /* 0x000fe20000000016 */
[----:B--2---:R-:W0:Y:S02]  /*0ef0*/  F2F.F64.F32 R10, R24 ;  /* 0x00000018000a7310 */ /* 0x004e240000201800 */
[----:B0-----:R-:W-:-:S08]  /*0f00*/  DADD R10, R10, R10 ;  /* 0x000000000a0a7229 */ /* 0x001fd0000000000a */
[----:B------:R-:W-:-:S08]  /*0f10*/  DADD R10, -R8, R10 ;  /* 0x00000000080a7229 */ /* 0x000fd0000000010a */
[----:B------:R-:W-:-:S08]  /*0f20*/  DADD R28, -R6, R10 ;  /* 0x00000000061c7229 */ /* 0x000fd0000000010a */
[----:B------:R-:W-:Y:S02]  /*0f30*/  DMUL R6, R28, R20 ;  /* 0x000000141c067228 */ /* 0x000fe40000000000 */
[----:B------:R-:W-:-:S06]  /*0f40*/  FSETP.GEU.AND P1, PT, |R29|, 6.5827683646048100446e-37, PT ;  /* 0x036000001d00780b */ /* 0x000fcc0003f2e200 */
        /* <DEDUP_REMOVED lines=9> */
.L_x_65:
[----:B------:R-:W-:Y:S05]  /*0fe0*/  BSYNC.RECONVERGENT B2 ;  /* 0x0000000000027941 */ /* 0x000fea0003800200 */
.L_x_64:
[----:B------:R-:W0:Y:S02]  /*0ff0*/  LDCU.64 UR6, c[0x0][0x398] ;  /* 0x00007300ff0677ac */ /* 0x000e240008000a00 */
[----:B0-----:R-:W-:-:S04]  /*1000*/  IADD3 R10, P0, PT, R18, UR6, RZ ;  /* 0x00000006120a7c10 */ /* 0x001fc8000ff1e0ff */
[----:B------:R-:W-:-:S05]  /*1010*/  IADD3.X R11, PT, PT, R19, UR7, RZ, P0, !PT ;  /* 0x00000007130b7c10 */ /* 0x000fca00087fe4ff */
[----:B------:R-:W2:Y:S02]  /*1020*/  LDG.E.CONSTANT R8, desc[UR4][R10.64] ;  /* 0x000000040a087981 */ /* 0x000ea4000c1e9900 */
[----:B--2---:R-:W0:Y:S02]  /*1030*/  F2F.F64.F32 R8, R8 ;  /* 0x0000000800087310 */ /* 0x004e240000201800 */
[----:B0-----:R-:W-:-:S11]  /*1040*/  DFMA R12, R8, R6, R12 ;  /* 0x00000006080c722b */ /* 0x001fd6000000000c */
.L_x_63:
[----:B------:R-:W-:Y:S05]  /*1050*/  BSYNC.RECONVERGENT B1 ;  /* 0x0000000000017941 */ /* 0x000fea0003800200 */
.L_x_62:
[----:B------:R-:W2:Y:S01]  /*1060*/  LDG.E.CONSTANT R8, desc[UR4][R14.64+0x4] ;  /* 0x000004040e087981 */ /* 0x000ea2000c1e9900 */
[----:B------:R-:W0:Y:S03]  /*1070*/  LDCU.64 UR6, c[0x0][0x3a8] ;  /* 0x00007500ff0677ac */ /* 0x000e260008000a00 */
[----:B------:R-:W3:Y:S01]  /*1080*/  LDG.E.CONSTANT R6, desc[UR4][R16.64+0x4] ;  /* 0x0000040410067981 */ /* 0x000ee2000c1e9900 */
[----:B------:R-:W1:Y:S01]  /*1090*/  F2F.F32.F64 R11, R12 ;  /* 0x0000000c000b7310 */ /* 0x000e620000301000 */
[----:B------:R-:W-:Y:S01]  /*10a0*/  BSSY.RECONVERGENT B1, `(.L_x_66) ;  /* 0x000002f000017945 */ /* 0x000fe20003800200 */
[----:B0-----:R-:W-:-:S04]  /*10b0*/  IADD3 R18, P0, PT, R18, UR6, RZ ;  /* 0x0000000612127c10 */ /* 0x001fc8000ff1e0ff */
[----:B------:R-:W-:-:S05]  /*10c0*/  IADD3.X R19, PT, PT, R19, UR7, RZ, P0, !PT ;  /* 0x0000000713137c10 */ /* 0x000fca00087fe4ff */
[----:B-1----:R0:W-:Y:S01]  /*10d0*/  STG.E desc[UR4][R18.64], R11 ;  /* 0x0000000b12007986 */ /* 0x0021e2000c101904 */
[----:B--2---:R-:W-:Y:S08]  /*10e0*/  F2F.F64.F32 R8, R8 ;  /* 0x0000000800087310 */ /* 0x004ff00000201800 */
[----:B---3--:R-:W1:Y:S02]  /*10f0*/  F2F.F64.F32 R6, R6 ;  /* 0x0000000600067310 */ /* 0x008e640000201800 */
[----:B-1----:R-:W-:-:S08]  /*1100*/  DADD R26, R8, -R6 ;  /* 0x00000000081a7229 */ /* 0x002fd00000000806 */
[----:B------:R-:W-:-:S14]  /*1110*/  DSETP.NEU.AND P0, PT, R26, RZ, PT ;  /* 0x000000ff1a00722a */ /* 0x000fdc0003f0d000 */
[----:B0-----:R-:W-:Y:S05]  /*1120*/  @!P0 BRA `(.L_x_67) ;  /* 0x0000000000988947 */ /* 0x001fea0003800000 */
[----:B------:R-:W0:Y:S01]  /*1130*/  LDCU.64 UR6, c[0x0][0x390] ;  /* 0x00007200ff0677ac */ /* 0x000e220008000a00 */
[----:B------:R-:W-:-:S05]  /*1140*/  IADD3 R15, P0, PT, R2, R3, RZ ;  /* 0x00000003020f7210 */ /* 0x000fca0007f1e0ff */
[----:B------:R-:W-:Y:S02]  /*1150*/  IMAD.X R0, RZ, RZ, R5, P0 ;  /* 0x000000ffff007224 */ /* 0x000fe400000e0605 */
[----:B------:R-:W-:-:S03]  /*1160*/  IMAD.SHL.U32 R14, R15, 0x4, RZ ;  /* 0x000000040f0e7824 */ /* 0x000fc600078e00ff */
[----:B------:R-:W-:Y:S02]  /*1170*/  SHF.L.U64.HI R15, R15, 0x2, R0 ;  /* 0x000000020f0f7819 */ /* 0x000fe40000010200 */
        /* <DEDUP_REMOVED lines=26> */
.L_x_69:
[----:B------:R-:W-:Y:S05]  /*1320*/  BSYNC.RECONVERGENT B2 ;  /* 0x0000000000027941 */ /* 0x000fea0003800200 */
.L_x_68:
[----:B------:R-:W0:Y:S02]  /*1330*/  LDCU.64 UR6, c[0x0][0x398] ;  /* 0x00007300ff0677ac */ /* 0x000e240008000a00 */
[----:B0-----:R-:W-:-:S04]  /*1340*/  IADD3 R14, P0, PT, R14, UR6, RZ ;  /* 0x000000060e0e7c10 */ /* 0x001fc8000ff1e0ff */
[----:B------:R-:W-:-:S05]  /*1350*/  IADD3.X R15, PT, PT, R15, UR7, RZ, P0, !PT ;  /* 0x000000070f0f7c10 */ /* 0x000fca00087fe4ff */
[----:B------:R-:W2:Y:S02]  /*1360*/  LDG.E.CONSTANT R8, desc[UR4][R14.64+0x4] ;  /* 0x000004040e087981 */ /* 0x000ea4000c1e9900 */
[----:B--2---:R-:W0:Y:S02]  /*1370*/  F2F.F64.F32 R8, R8 ;  /* 0x0000000800087310 */ /* 0x004e240000201800 */
[----:B0-----:R-:W-:-:S11]  /*1380*/  DFMA R12, R8, R6, R12 ;  /* 0x00000006080c722b */ /* 0x001fd6000000000c */
.L_x_67:
[----:B------:R-:W-:Y:S05]  /*1390*/  BSYNC.RECONVERGENT B1 ;  /* 0x0000000000017941 */ /* 0x000fea0003800200 */
.L_x_66:
[----:B------:R-:W0:Y:S01]  /*13a0*/  F2F.F32.F64 R7, R12 ;  /* 0x0000000c00077310 */ /* 0x000e220000301000 */
[----:B------:R-:W-:Y:S01]  /*13b0*/  VIADD R3, R3, 0x2 ;  /* 0x0000000203037836 */ /* 0x000fe20000000000 */
[----:B0-----:R0:W-:Y:S06]  /*13c0*/  STG.E desc[UR4][R18.64+0x4], R7 ;  /* 0x0000040712007986 */ /* 0x0011ec000c101904 */
.L_x_61:
[----:B------:R-:W1:Y:S02]  /*13d0*/  LDC R0, c[0x0][0x3a0] ;  /* 0x0000e800ff007b82 */ /* 0x000e640000000800 */
[----:B-1----:R-:W-:-:S04]  /*13e0*/  LOP3.LUT R0, R0, 0x1, RZ, 0xc0, !PT ;  /* 0x0000000100007812 */ /* 0x002fc800078ec0ff */
[----:B------:R-:W-:-:S13]  /*13f0*/  ISETP.NE.U32.AND P0, PT, R0, 0x1, PT ;  /* 0x000000010000780c */ /* 0x000fda0003f05070 */
[----:B------:R-:W-:Y:S05]  /*1400*/  @P0 EXIT ;  /* 0x000000000000094d */ /* 0x000fea0003800000 */
[----:B------:R-:W1:Y:S01]  /*1410*/  LDCU.128 UR8, c[0x0][0x380] ;  /* 0x00007000ff0877ac */ /* 0x000e620008000c00 */
[----:B------:R-:W-:-:S05]  /*1420*/  IADD3 R3, P0, PT, R2, R3, RZ ;  /* 0x0000000302037210 */ /* 0x000fca0007f1e0ff */
[----:B------:R-:W-:Y:S02]  /*1430*/  IMAD.X R0, RZ, RZ, R5, P0 ;  /* 0x000000ffff007224 */ /* 0x000fe400000e0605 */
[----:B------:R-:W-:-:S03]  /*1440*/  IMAD.SHL.U32 R2, R3, 0x4, RZ ;  /* 0x0000000403027824 */ /* 0x000fc600078e00ff */
[----:B------:R-:W-:Y:S02]  /*1450*/  SHF.L.U64.HI R3, R3, 0x2, R0 ;  /* 0x0000000203037819 */ /* 0x000fe40000010200 */
[C---:B-1----:R-:W-:Y:S02]  /*1460*/  IADD3 R4, P0, PT, R2.reuse, UR8, RZ ;  /* 0x0000000802047c10 */ /* 0x042fe4000ff1e0ff */
[----:B------:R-:W-:Y:S02]  /*1470*/  IADD3 R6, P1, PT, R2, UR10, RZ ;  /* 0x0000000a02067c10 */ /* 0x000fe4000ff3e0ff */
[C---:B------:R-:W-:Y:S02]  /*1480*/  IADD3.X R5, PT, PT, R3.reuse, UR9, RZ, P0, !PT ;  /* 0x0000000903057c10 */ /* 0x040fe400087fe4ff */
[----:B0-----:R-:W-:-:S03]  /*1490*/  IADD3.X R7, PT, PT, R3, UR11, RZ, P1, !PT ;  /* 0x0000000b03077c10 */ /* 0x001fc60008ffe4ff */
        /* <DEDUP_REMOVED lines=33> */
[----:B------:R-:W-:-:S07]  /*16b0*/  IMAD.MOV.U32 R5, RZ, RZ, R35 ;  /* 0x000000ffff057224 */ /* 0x000fce00078e0023 */
.L_x_73:
[----:B------:R-:W-:Y:S05]  /*16c0*/  BSYNC.RECONVERGENT B2 ;  /* 0x0000000000027941 */ /* 0x000fea0003800200 */
.L_x_72:
[----:B------:R-:W0:Y:S02]  /*16d0*/  LDCU.64 UR6, c[0x0][0x398] ;  /* 0x00007300ff0677ac */ /* 0x000e240008000a00 */
[----:B0-----:R-:W-:-:S04]  /*16e0*/  IADD3 R8, P0, PT, R2, UR6, RZ ;  /* 0x0000000602087c10 */ /* 0x001fc8000ff1e0ff */
[----:B------:R-:W-:-:S05]  /*16f0*/  IADD3.X R9, PT, PT, R3, UR7, RZ, P0, !PT ;  /* 0x0000000703097c10 */ /* 0x000fca00087fe4ff */
[----:B------:R-:W2:Y:S02]  /*1700*/  LDG.E.CONSTANT R6, desc[UR4][R8.64] ;  /* 0x0000000408067981 */ /* 0x000ea4000c1e9900 */
[----:B--2---:R-:W0:Y:S02]  /*1710*/  F2F.F64.F32 R6, R6 ;  /* 0x0000000600067310 */ /* 0x004e240000201800 */
[----:B0-----:R-:W-:-:S11]  /*1720*/  DFMA R12, R6, R4, R12 ;  /* 0x00000004060c722b */ /* 0x001fd6000000000c */
.L_x_71:
[----:B------:R-:W-:Y:S05]  /*1730*/  BSYNC.RECONVERGENT B1 ;  /* 0x0000000000017941 */ /* 0x000fea0003800200 */
.L_x_70:
[----:B------:R-:W0:Y:S01]  /*1740*/  LDCU.64 UR6, c[0x0][0x3a8] ;  /* 0x00007500ff0677ac */ /* 0x000e220008000a00 */
[----:B------:R-:W1:Y:S01]  /*1750*/  F2F.F32.F64 R13, R12 ;  /* 0x0000000c000d7310 */ /* 0x000e620000301000 */
[----:B0-----:R-:W-:-:S04]  /*1760*/  IADD3 R2, P0, PT, R2, UR6, RZ ;  /* 0x0000000602027c10 */ /* 0x001fc8000ff1e0ff */
[----:B------:R-:W-:-:S05]  /*1770*/  IADD3.X R3, PT, PT, R3, UR7, RZ, P0, !PT ;  /* 0x0000000703037c10 */ /* 0x000fca00087fe4ff */
[----:B-1----:R-:W-:Y:S01]  /*1780*/  STG.E desc[UR4][R2.64], R13 ;  /* 0x0000000d02007986 */ /* 0x002fe2000c101904 */
[----:B------:R-:W-:Y:S05]  /*1790*/  EXIT ;  /* 0x000000000000794d */ /* 0x000fea0003800000 */
        .weak           $__internal_1_$__cuda_sm20_div_rn_f64_full
        .type           $__internal_1_$__cuda_sm20_div_rn_f64_full,@function
        .size           $__internal_1_$__cuda_sm20_div_rn_f64_full,(.L_x_81 - $__internal_1_$__cuda_sm20_div_rn_f64_full)
$__internal_1_$__cuda_sm20_div_rn_f64_full:
[C---:B------:R-:W-:Y:S01]  /*17a0*/  FSETP.GEU.AND P0, PT, |R27|.reuse, 1.469367938527859385e-39, PT ;  /* 0x001000001b00780b */ /* 0x040fe20003f0e200 */
[----:B------:R-:W-:Y:S01]  /*17b0*/  IMAD.MOV.U32 R8, RZ, RZ, 0x1 ;  /* 0x00000001ff087424 */ /* 0x000fe200078e00ff */
[----:B------:R-:W-:Y:S01]  /*17c0*/  LOP3.LUT R24, R27, 0x800fffff, RZ, 0xc0, !PT ;  /* 0x800fffff1b187812 */ /* 0x000fe200078ec0ff */
[----:B------:R-:W-:Y:S01]  /*17d0*/  IMAD.MOV.U32 R6, RZ, RZ, 0x1ca00000 ;  /* 0x1ca00000ff067424 */ /* 0x000fe200078e00ff */
[C---:B------:R-:W-:Y:S01]  /*17e0*/  FSETP.GEU.AND P2, PT, |R29|.reuse, 1.469367938527859385e-39, PT ;  /* 0x001000001d00780b */ /* 0x040fe20003f4e200 */
[----:B------:R-:W-:Y:S01]  /*17f0*/  BSSY.RECONVERGENT B0, `(.L_x_74) ;  /* 0x0000052000007945 */ /* 0x000fe20003800200 */
[----:B------:R-:W-:Y:S01]  /*1800*/  LOP3.LUT R25, R24, 0x3ff00000, RZ, 0xfc, !PT ;  /* 0x3ff0000018197812 */ /* 0x000fe200078efcff */
[----:B------:R-:W-:Y:S01]  /*1810*/  IMAD.MOV.U32 R24, RZ, RZ, R26 ;  /* 0x000000ffff187224 */ /* 0x000fe200078e001a */
[----:B------:R-:W-:Y:S02]  /*1820*/  LOP3.LUT R4, R29, 0x7ff00000, RZ, 0xc0, !PT ;  /* 0x7ff000001d047812 */ /* 0x000fe400078ec0ff */
[----:B------:R-:W-:-:S03]  /*1830*/  LOP3.LUT R31, R27, 0x7ff00000, RZ, 0xc0, !PT ;  /* 0x7ff000001b1f7812 */ /* 0x000fc600078ec0ff */
[----:B------:R-:W-:Y:S01]  /*1840*/  @!P0 DMUL R24, R26, 8.98846567431157953865e+307 ;  /* 0x7fe000001a188828 */ /* 0x000fe20000000000 */
[----:B------:R-:W-:-:S03]  /*1850*/  ISETP.GE.U32.AND P1, PT, R4, R31, PT ;  /* 0x0000001f0400720c */ /* 0x000fc60003f26070 */
[----:B------:R-:W-:Y:S01]  /*1860*/  @!P2 LOP3.LUT R7, R27, 0x7ff00000, RZ, 0xc0, !PT ;  /* 0x7ff000001b07a812 */ /* 0x000fe200078ec0ff */
[----:B------:R-:W-:Y:S01]  /*1870*/  @!P2 IMAD.MOV.U32 R34, RZ, RZ, RZ ;  /* 0x000000ffff22a224 */ /* 0x000fe200078e00ff */
[----:B------:R-:W0:Y:S02]  /*1880*/  MUFU.RCP64H R9, R25 ;  /* 0x0000001900097308 */ /* 0x000e240000001800 */
[----:B------:R-:W-:Y:S02]  /*1890*/  @!P2 ISETP.GE.U32.AND P3, PT, R4, R7, PT ;  /* 0x000000070400a20c */ /* 0x000fe40003f66070 */
[----:B------:R-:W-:Y:S02]  /*18a0*/  @!P0 LOP3.LUT R31, R25, 0x7ff00000, RZ, 0xc0, !PT ;  /* 0x7ff00000191f8812 */ /* 0x000fe400078ec0ff */
[----:B------:R-:W-:-:S04]  /*18b0*/  @!P2 SEL R7, R6, 0x63400000, !P3 ;  /* 0x634000000607a807 */ /* 0x000fc80005800000 */
[----:B------:R-:W-:-:S04]  /*18c0*/  @!P2 LOP3.LUT R7, R7, 0x80000000, R29, 0xf8, !PT ;  /* 0x800000000707a812 */ /* 0x000fc800078ef81d */
[----:B------:R-:W-:Y:S01]  /*18d0*/  @!P2 LOP3.LUT R35, R7, 0x100000, RZ, 0xfc, !PT ;  /* 0x001000000723a812 */ /* 0x000fe200078efcff */
[----:B------:R-:W-:Y:S01]  /*18e0*/  IMAD.MOV.U32 R7, RZ, RZ, R4 ;  /* 0x000000ffff077224 */ /* 0x000fe200078e0004 */
[----:B0-----:R-:W-:-:S08]  /*18f0*/  DFMA R10, R8, -R24, 1 ;  /* 0x3ff00000080a742b */ /* 0x001fd00000000818 */
[----:B------:R-:W-:-:S08]  /*1900*/  DFMA R10, R10, R10, R10 ;  /* 0x0000000a0a0a722b */ /* 0x000fd0000000000a */
[----:B------:R-:W-:Y:S01]  /*1910*/  DFMA R8, R8, R10, R8 ;  /* 0x0000000a0808722b */ /* 0x000fe20000000008 */
[----:B------:R-:W-:Y:S01]  /*1920*/  SEL R11, R6, 0x63400000, !P1 ;  /* 0x63400000060b7807 */ /* 0x000fe20004800000 */
[----:B------:R-:W-:-:S03]  /*1930*/  IMAD.MOV.U32 R10, RZ, RZ, R28 ;  /* 0x000000ffff0a7224 */ /* 0x000fc600078e001c */
[----:B------:R-:W-:-:S03]  /*1940*/  LOP3.LUT R11, R11, 0x800fffff, R29, 0xf8, !PT ;  /* 0x800fffff0b0b7812 */ /* 0x000fc600078ef81d */
[----:B------:R-:W-:-:S03]  /*1950*/  DFMA R36, R8, -R24, 1 ;  /* 0x3ff000000824742b */ /* 0x000fc60000000818 */
[----:B------:R-:W-:-:S05]  /*1960*/  @!P2 DFMA R10, R10, 2, -R34 ;  /* 0x400000000a0aa82b */ /* 0x000fca0000000822 */
[----:B------:R-:W-:-:S05]  /*1970*/  DFMA R36, R8, R36, R8 ;  /* 0x000000240824722b */ /* 0x000fca0000000008 */
[----:B------:R-:W-:-:S03]  /*1980*/  @!P2 LOP3.LUT R7, R11, 0x7ff00000, RZ, 0xc0, !PT ;  /* 0x7ff000000b07a812 */ /* 0x000fc600078ec0ff */
[----:B------:R-:W-:Y:S02]  /*1990*/  DMUL R34, R36, R10 ;  /* 0x0000000a24227228 */ /* 0x000fe40000000000 */
[----:B------:R-:W-:-:S05]  /*19a0*/  VIADD R30, R7, 0xffffffff ;  /* 0xffffffff071e7836 */ /* 0x000fca0000000000 */
[----:B------:R-:W-:Y:S01]  /*19b0*/  ISETP.GT.U32.AND P0, PT, R30, 0x7feffffe, PT ;  /* 0x7feffffe1e00780c */ /* 0x000fe20003f04070 */
[----:B------:R-:W-:Y:S01]  /*19c0*/  VIADD R30, R31, 0xffffffff ;  /* 0xffffffff1f1e7836 */ /* 0x000fe20000000000 */
[----:B------:R-:W-:-:S04]  /*19d0*/  DFMA R8, R34, -R24, R10 ;  /* 0x800000182208722b */ /* 0x000fc8000000000a */
[----:B------:R-:W-:-:S04]  /*19e0*/  ISETP.GT.U32.OR P0, PT, R30, 0x7feffffe, P0 ;  /* 0x7feffffe1e00780c */ /* 0x000fc80000704470 */
[----:B------:R-:W-:-:S09]  /*19f0*/  DFMA R8, R36, R8, R34 ;  /* 0x000000082408722b */ /* 0x000fd20000000022 */
[----:B------:R-:W-:Y:S05]  /*1a00*/  @P0 BRA `(.L_x_75) ;  /* 0x00000000006c0947 */ /* 0x000fea0003800000 */
[----:B------:R-:W-:-:S04]  /*1a10*/  LOP3.LUT R7, R27, 0x7ff00000, RZ, 0xc0, !PT ;  /* 0x7ff000001b077812 */ /* 0x000fc800078ec0ff */
[CC--:B------:R-:W-:Y:S02]  /*1a20*/  VIADDMNMX R28, R4.reuse, -R7.reuse, 0xb9600000, !PT ;  /* 0xb9600000041c7446 */ /* 0x0c0fe40007800907 */
[----:B------:R-:W-:Y:S02]  /*1a30*/  ISETP.GE.U32.AND P0, PT, R4, R7, PT ;  /* 0x000000070400720c */ /* 0x000fe40003f06070 */
[----:B------:R-:W-:Y:S02]  /*1a40*/  VIMNMX R28, PT, PT, R28, 0x46a00000, PT ;  /* 0x46a000001c1c7848 */ /* 0x000fe40003fe0100 */
[----:B------:R-:W-:-:S05]  /*1a50*/  SEL R7, R6, 0x63400000, !P0 ;  /* 0x6340000006077807 */ /* 0x000fca0004000000 */
[----:B------:R-:W-:Y:S02]  /*1a60*/  IMAD.IADD R7, R28, 0x1, -R7 ;  /* 0x000000011c077824 */ /* 0x000fe400078e0a07 */
[----:B------:R-:W-:Y:S02]  /*1a70*/  IMAD.MOV.U32 R28, RZ, RZ, RZ ;  /* 0x000000ffff1c7224 */ /* 0x000fe400078e00ff */
[----:B------:R-:W-:-:S06]  /*1a80*/  VIADD R29, R7, 0x7fe00000 ;  /* 0x7fe00000071d7836 */ /* 0x000fcc0000000000 */
[----:B------:R-:W-:-:S10]  /*1a90*/  DMUL R34, R8, R28 ;  /* 0x0000001c08227228 */ /* 0x000fd40000000000 */
[----:B------:R-:W-:-:S13]  /*1aa0*/  FSETP.GTU.AND P0, PT, |R35|, 1.469367938527859385e-39, PT ;  /* 0x001000002300780b */ /* 0x000fda0003f0c200 */
[----:B------:R-:W-:Y:S05]  /*1ab0*/  @P0 BRA `(.L_x_76) ;  /* 0x0000000000940947 */ /* 0x000fea0003800000 */
[----:B------:R-:W-:Y:S01]  /*1ac0*/  DFMA R10, R8, -R24, R10 ;  /* 0x80000018080a722b */ /* 0x000fe2000000000a */
[----:B------:R-:W-:-:S09]  /*1ad0*/  IMAD.MOV.U32 R28, RZ, RZ, RZ ;  /* 0x000000ffff1c7224 */ /* 0x000fd200078e00ff */
[C---:B------:R-:W-:Y:S02]  /*1ae0*/  FSETP.NEU.AND P0, PT, R11.reuse, RZ, PT ;  /* 0x000000ff0b00720b */ /* 0x040fe40003f0d000 */
[----:B------:R-:W-:-:S04]  /*1af0*/  LOP3.LUT R27, R11, 0x80000000, R27, 0x48, !PT ;  /* 0x800000000b1b7812 */ /* 0x000fc800078e481b */
[----:B------:R-:W-:-:S07]  /*1b00*/  LOP3.LUT R29, R27, R29, RZ, 0xfc, !PT ;  /* 0x0000001d1b1d7212 */ /* 0x000fce00078efcff */
[----:B------:R-:W-:Y:S05]  /*1b10*/  @!P0 BRA `(.L_x_76) ;  /* 0x00000000007c8947 */ /* 0x000fea0003800000 */
[----:B------:R-:W-:Y:S01]  /*1b20*/  IMAD.MOV R11, RZ, RZ, -R7 ;  /* 0x000000ffff0b7224 */ /* 0x000fe200078e0a07 */
[----:B------:R-:W-:Y:S01]  /*1b30*/  IADD3 R7, PT, PT, -R7, -0x43300000, RZ ;  /* 0xbcd0000007077810 */ /* 0x000fe20007ffe1ff */
[----:B------:R-:W-:-:S06]  /*1b40*/  IMAD.MOV.U32 R10, RZ, RZ, RZ ;  /* 0x000000ffff0a7224 */ /* 0x000fcc00078e00ff */
[----:B------:R-:W-:Y:S02]  /*1b50*/  DFMA R10, R34, -R10, R8 ;  /* 0x8000000a220a722b */ /* 0x000fe40000000008 */
[----:B------:R-:W-:-:S08]  /*1b60*/  DMUL.RP R8, R8, R28 ;  /* 0x0000001c08087228 */ /* 0x000fd00000008000 */
[----:B------:R-:W-:Y:S02]  /*1b70*/  FSETP.NEU.AND P0, PT, |R11|, R7, PT ;  /* 0x000000070b00720b */ /* 0x000fe40003f0d200 */
[----:B------:R-:W-:Y:S02]  /*1b80*/  LOP3.LUT R27, R9, R27, RZ, 0x3c, !PT ;  /* 0x0000001b091b7212 */ /* 0x000fe400078e3cff */
[----:B------:R-:W-:Y:S02]  /*1b90*/  FSEL R34, R8, R34, !P0 ;  /* 0x0000002208227208 */ /* 0x000fe40004000000 */
[----:B------:R-:W-:Y:S01]  /*1ba0*/  FSEL R35, R27, R35, !P0 ;  /* 0x000000231b237208 */ /* 0x000fe20004000000 */
[----:B------:R-:W-:Y:S06]  /*1bb0*/  BRA `(.L_x_76) ;  /* 0x0000000000547947 */ /* 0x000fec0003800000 */
.L_x_75:
[----:B------:R-:W-:-:S14]  /*1bc0*/  DSETP.NAN.AND P0, PT, R28, R28, PT ;  /* 0x0000001c1c00722a */ /* 0x000fdc0003f08000 */
[----:B------:R-:W-:Y:S05]  /*1bd0*/  @P0 BRA `(.L_x_77) ;  /* 0x0000000000440947 */ /* 0x000fea0003800000 */
[----:B------:R-:W-:-:S14]  /*1be0*/  DSETP.NAN.AND P0, PT, R26, R26, PT ;  /* 0x0000001a1a00722a */ /* 0x000fdc0003f08000 */
[----:B------:R-:W-:Y:S05]  /*1bf0*/  @P0 BRA `(.L_x_78) ;  /* 0x0000000000300947 */ /* 0x000fea0003800000 */
[----:B------:R-:W-:Y:S01]  /*1c00*/  ISETP.NE.AND P0, PT, R7, R31, PT ;  /* 0x0000001f0700720c */ /* 0x000fe20003f05270 */
[----:B------:R-:W-:Y:S02]  /*1c10*/  IMAD.MOV.U32 R34, RZ, RZ, 0x0 ;  /* 0x00000000ff227424 */ /* 0x000fe400078e00ff */
[----:B------:R-:W-:-:S10]  /*1c20*/  IMAD.MOV.U32 R35, RZ, RZ, -0x80000 ;  /* 0xfff80000ff237424 */ /* 0x000fd400078e00ff */
[----:B------:R-:W-:Y:S05]  /*1c30*/  @!P0 BRA `(.L_x_76) ;  /* 0x0000000000348947 */ /* 0x000fea0003800000 */
[----:B------:R-:W-:Y:S02]  /*1c40*/  ISETP.NE.AND P0, PT, R7, 0x7ff00000, PT ;  /* 0x7ff000000700780c */ /* 0x000fe40003f05270 */
[----:B------:R-:W-:Y:S02]  /*1c50*/  LOP3.LUT R35, R29, 0x80000000, R27, 0x48, !PT ;  /* 0x800000001d237812 */ /* 0x000fe400078e481b */
[----:B------:R-:W-:-:S13]  /*1c60*/  ISETP.EQ.OR P0, PT, R31, RZ, !P0 ;  /* 0x000000ff1f00720c */ /* 0x000fda0004702670 */
[----:B------:R-:W-:Y:S01]  /*1c70*/  @P0 LOP3.LUT R4, R35, 0x7ff00000, RZ, 0xfc, !PT ;  /* 0x7ff0000023040812 */ /* 0x000fe200078efcff */
[----:B------:R-:W-:Y:S02]  /*1c80*/  @!P0 IMAD.MOV.U32 R34, RZ, RZ, RZ ;  /* 0x000000ffff228224 */ /* 0x000fe400078e00ff */
[----:B------:R-:W-:Y:S02]  /*1c90*/  @P0 IMAD.MOV.U32 R34, RZ, RZ, RZ ;  /* 0x000000ffff220224 */ /* 0x000fe400078e00ff */
[----:B------:R-:W-:Y:S01]  /*1ca0*/  @P0 IMAD.MOV.U32 R35, RZ, RZ, R4 ;  /* 0x000000ffff230224 */ /* 0x000fe200078e0004 */
[----:B------:R-:W-:Y:S06]  /*1cb0*/  BRA `(.L_x_76) ;  /* 0x0000000000147947 */ /* 0x000fec0003800000 */
.L_x_78:
[----:B------:R-:W-:Y:S01]  /*1cc0*/  LOP3.LUT R35, R27, 0x80000, RZ, 0xfc, !PT ;  /* 0x000800001b237812 */ /* 0x000fe200078efcff */
[----:B------:R-:W-:Y:S01]  /*1cd0*/  IMAD.MOV.U32 R34, RZ, RZ, R26 ;  /* 0x000000ffff227224 */ /* 0x000fe200078e001a */
[----:B------:R-:W-:Y:S06]  /*1ce0*/  BRA `(.L_x_76) ;  /* 0x0000000000087947 */ /* 0x000fec0003800000 */
.L_x_77:
[----:B------:R-:W-:Y:S01]  /*1cf0*/  LOP3.LUT R35, R29, 0x80000, RZ, 0xfc, !PT ;  /* 0x000800001d237812 */ /* 0x000fe200078efcff */
[----:B------:R-:W-:-:S07]  /*1d00*/  IMAD.MOV.U32 R34, RZ, RZ, R28 ;  /* 0x000000ffff227224 */ /* 0x000fce00078e001c */
.L_x_76:
[----:B------:R-:W-:Y:S05]  /*1d10*/  BSYNC.RECONVERGENT B0 ;  /* 0x0000000000007941 */ /* 0x000fea0003800200 */
.L_x_74:
[----:B------:R-:W-:Y:S02]  /*1d20*/  IMAD.MOV.U32 R6, RZ, RZ, R0 ;  /* 0x000000ffff067224 */ /* 0x000fe400078e0000 */
[----:B------:R-:W-:Y:S02]  /*1d30*/  IMAD.MOV.U32 R7, RZ, RZ, 0x0 ;  /* 0x00000000ff077424 */ /* 0x000fe400078e00ff */
[----:B------:R-:W-:Y:S02]  /*1d40*/  IMAD.MOV.U32 R4, RZ, RZ, R34 ;  /* 0x000000ffff047224 */ /* 0x000fe400078e0022 */
[----:B------:R-:W-:Y:S05]  /*1d50*/  RET.REL.NODEC R6 `(ad_series_f32) ;  /* 0xffffffe006a87950 */ /* 0x000fea0003c3ffff */
.L_x_79:
        /* <DEDUP_REMOVED lines=10> */
.L_x_81:


//--------------------- .nv.shared.reserved.0     --------------------------
	.section	.nv.shared.reserved.0,"aw",@nobits
	.weak		__nv_reservedSMEM_offset_0_alias
	.size		__nv_reservedSMEM_offset_0_alias, 0, 64
	.other		__nv_reservedSMEM_offset_0_alias,@"STO_CUDA_RESERVED_SHARED STV_DEFAULT"
__nv_reservedSMEM_offset_0_alias:
	.zero		0
	.zero		64


//--------------------- .nv.constant0.ad_many_series_one_param_time_major_f32 --------------------------
	.section	.nv.constant0.ad_many_series_one_param_time_major_f32,"a",@progbits
	.sectionflags	@""
	.align	4
.nv.constant0.ad_many_series_one_param_time_major_f32:
	.zero		944


//--------------------- .nv.constant0.ad_series_f32 --------------------------
	.section	.nv.constant0.ad_series_f32,"a",@progbits
	.sectionflags	@""
	.align	4
.nv.constant0.ad_series_f32:
	.zero		944


//--------------------- SYMBOLS --------------------------

	.type		.nv.reservedSmem.offset0,@object
	.size		.nv.reservedSmem.offset0,0x4
